//
// Generated by NVIDIA NVVM Compiler
//
// Compiler Build ID: CL-36424714
// Cuda compilation tools, release 13.0, V13.0.88
// Based on NVVM 20.0.0
//

.version 9.0
.target sm_100
.address_size 64

	// .globl	runIsingModel
.global .align 4 .b8 precalc_xorwow_matrix[102400];
.global .align 4 .b8 precalc_xorwow_offset_matrix[102400];
.global .align 4 .b8 mrg32k3aM1[2304];
.global .align 4 .b8 mrg32k3aM2[2304];
.global .align 4 .b8 mrg32k3aM1SubSeq[2016];
.global .align 4 .b8 mrg32k3aM2SubSeq[2016];
.global .align 4 .b8 mrg32k3aM1Seq[2304];
.global .align 4 .b8 mrg32k3aM2Seq[2304];
.const .align 8 .b8 __cr_lgamma_table[72];

.visible .entry runIsingModel(
	.param .u64 .ptr .align 1 runIsingModel_param_0,
	.param .u64 .ptr .align 1 runIsingModel_param_1,
	.param .u64 .ptr .align 1 runIsingModel_param_2,
	.param .u64 .ptr .align 1 runIsingModel_param_3,
	.param .u64 .ptr .align 1 runIsingModel_param_4
)
{
	.local .align 8 .b8 	__local_depot0[48];
	.reg .b64 	%SP;
	.reg .b64 	%SPL;
	.reg .pred 	%p<71>;
	.reg .b32 	%r<1334>;
	.reg .b32 	%f<3>;
	.reg .b64 	%rd<51>;
	.reg .b64 	%fd<42>;

	mov.u64 	%SPL, __local_depot0;
	ld.param.u64 	%rd17, [runIsingModel_param_1];
	ld.param.u64 	%rd19, [runIsingModel_param_3];
	ld.param.u64 	%rd21, [runIsingModel_param_4];
	cvta.to.global.u64 	%rd1, %rd21;
	add.u64 	%rd2, %SPL, 0;
	mov.u32 	%r582, %tid.x;
	mov.u32 	%r1, %ntid.x;
	mov.u32 	%r583, %ctaid.x;
	mad.lo.s32 	%r1327, %r1, %r583, %r582;
	// begin inline asm
	mov.u64 	%rd20, %clock64;
	// end inline asm
	cvt.u32.u64 	%r584, %rd20;
	xor.b32  	%r585, %r584, -1429050551;
	mul.lo.s32 	%r586, %r585, 1099087573;
	{ .reg .b32 tmp; mov.b64 {tmp, %r587}, %rd20; }
	xor.b32  	%r588, %r587, -136515619;
	mul.lo.s32 	%r589, %r588, -1703105765;
	add.s32 	%r590, %r586, %r589;
	add.s32 	%r1328, %r590, 6615241;
	add.s32 	%r1051, %r586, 123456789;
	st.local.v2.u32 	[%rd2], {%r1328, %r1051};
	xor.b32  	%r1050, %r586, 362436069;
	add.s32 	%r1049, %r589, 521288629;
	st.local.v2.u32 	[%rd2+8], {%r1050, %r1049};
	xor.b32  	%r1048, %r589, 88675123;
	add.s32 	%r1047, %r586, 5783321;
	st.local.v2.u32 	[%rd2+16], {%r1048, %r1047};
	setp.eq.s32 	%p1, %r1327, 0;
	@%p1 bra 	$L__BB0_115;
	cvt.s64.s32 	%rd50, %r1327;
	mov.b32 	%r1034, 0;
$L__BB0_2:
	mov.u64 	%rd4, %rd50;
	and.b64  	%rd5, %rd4, 3;
	setp.eq.s64 	%p2, %rd5, 0;
	@%p2 bra 	$L__BB0_114;
	mul.wide.u32 	%rd23, %r1034, 3200;
	mov.u64 	%rd24, precalc_xorwow_matrix;
	add.s64 	%rd6, %rd24, %rd23;
	mov.b32 	%r1047, 0;
	mov.u32 	%r1048, %r1047;
	mov.u32 	%r1049, %r1047;
	mov.u32 	%r1050, %r1047;
	mov.u32 	%r1051, %r1047;
	mov.u32 	%r1040, %r1047;
$L__BB0_4:
	mul.wide.u32 	%rd25, %r1040, 4;
	add.s64 	%rd26, %rd2, %rd25;
	ld.local.u32 	%r21, [%rd26+4];
	shl.b32 	%r22, %r1040, 5;
	mov.b32 	%r1046, 0;
$L__BB0_5:
	.pragma "nounroll";
	shr.u32 	%r594, %r21, %r1046;
	and.b32  	%r595, %r594, 1;
	setp.eq.b32 	%p3, %r595, 1;
	not.pred 	%p4, %p3;
	add.s32 	%r596, %r22, %r1046;
	mul.lo.s32 	%r597, %r596, 5;
	mul.wide.u32 	%rd27, %r597, 4;
	add.s64 	%rd7, %rd6, %rd27;
	@%p4 bra 	$L__BB0_7;
	ld.global.u32 	%r598, [%rd7];
	xor.b32  	%r1051, %r1051, %r598;
	ld.global.u32 	%r599, [%rd7+4];
	xor.b32  	%r1050, %r1050, %r599;
	ld.global.u32 	%r600, [%rd7+8];
	xor.b32  	%r1049, %r1049, %r600;
	ld.global.u32 	%r601, [%rd7+12];
	xor.b32  	%r1048, %r1048, %r601;
	ld.global.u32 	%r602, [%rd7+16];
	xor.b32  	%r1047, %r1047, %r602;
$L__BB0_7:
	and.b32  	%r604, %r594, 2;
	setp.eq.s32 	%p5, %r604, 0;
	@%p5 bra 	$L__BB0_9;
	ld.global.u32 	%r605, [%rd7+20];
	xor.b32  	%r1051, %r1051, %r605;
	ld.global.u32 	%r606, [%rd7+24];
	xor.b32  	%r1050, %r1050, %r606;
	ld.global.u32 	%r607, [%rd7+28];
	xor.b32  	%r1049, %r1049, %r607;
	ld.global.u32 	%r608, [%rd7+32];
	xor.b32  	%r1048, %r1048, %r608;
	ld.global.u32 	%r609, [%rd7+36];
	xor.b32  	%r1047, %r1047, %r609;
$L__BB0_9:
	and.b32  	%r611, %r594, 4;
	setp.eq.s32 	%p6, %r611, 0;
	@%p6 bra 	$L__BB0_11;
	ld.global.u32 	%r612, [%rd7+40];
	xor.b32  	%r1051, %r1051, %r612;
	ld.global.u32 	%r613, [%rd7+44];
	xor.b32  	%r1050, %r1050, %r613;
	ld.global.u32 	%r614, [%rd7+48];
	xor.b32  	%r1049, %r1049, %r614;
	ld.global.u32 	%r615, [%rd7+52];
	xor.b32  	%r1048, %r1048, %r615;
	ld.global.u32 	%r616, [%rd7+56];
	xor.b32  	%r1047, %r1047, %r616;
$L__BB0_11:
	and.b32  	%r618, %r594, 8;
	setp.eq.s32 	%p7, %r618, 0;
	@%p7 bra 	$L__BB0_13;
	ld.global.u32 	%r619, [%rd7+60];
	xor.b32  	%r1051, %r1051, %r619;
	ld.global.u32 	%r620, [%rd7+64];
	xor.b32  	%r1050, %r1050, %r620;
	ld.global.u32 	%r621, [%rd7+68];
	xor.b32  	%r1049, %r1049, %r621;
	ld.global.u32 	%r622, [%rd7+72];
	xor.b32  	%r1048, %r1048, %r622;
	ld.global.u32 	%r623, [%rd7+76];
	xor.b32  	%r1047, %r1047, %r623;
$L__BB0_13:
	and.b32  	%r625, %r594, 16;
	setp.eq.s32 	%p8, %r625, 0;
	@%p8 bra 	$L__BB0_15;
	ld.global.u32 	%r626, [%rd7+80];
	xor.b32  	%r1051, %r1051, %r626;
	ld.global.u32 	%r627, [%rd7+84];
	xor.b32  	%r1050, %r1050, %r627;
	ld.global.u32 	%r628, [%rd7+88];
	xor.b32  	%r1049, %r1049, %r628;
	ld.global.u32 	%r629, [%rd7+92];
	xor.b32  	%r1048, %r1048, %r629;
	ld.global.u32 	%r630, [%rd7+96];
	xor.b32  	%r1047, %r1047, %r630;
$L__BB0_15:
	and.b32  	%r632, %r594, 32;
	setp.eq.s32 	%p9, %r632, 0;
	@%p9 bra 	$L__BB0_17;
	ld.global.u32 	%r633, [%rd7+100];
	xor.b32  	%r1051, %r1051, %r633;
	ld.global.u32 	%r634, [%rd7+104];
	xor.b32  	%r1050, %r1050, %r634;
	ld.global.u32 	%r635, [%rd7+108];
	xor.b32  	%r1049, %r1049, %r635;
	ld.global.u32 	%r636, [%rd7+112];
	xor.b32  	%r1048, %r1048, %r636;
	ld.global.u32 	%r637, [%rd7+116];
	xor.b32  	%r1047, %r1047, %r637;
$L__BB0_17:
	and.b32  	%r639, %r594, 64;
	setp.eq.s32 	%p10, %r639, 0;
	@%p10 bra 	$L__BB0_19;
	ld.global.u32 	%r640, [%rd7+120];
	xor.b32  	%r1051, %r1051, %r640;
	ld.global.u32 	%r641, [%rd7+124];
	xor.b32  	%r1050, %r1050, %r641;
	ld.global.u32 	%r642, [%rd7+128];
	xor.b32  	%r1049, %r1049, %r642;
	ld.global.u32 	%r643, [%rd7+132];
	xor.b32  	%r1048, %r1048, %r643;
	ld.global.u32 	%r644, [%rd7+136];
	xor.b32  	%r1047, %r1047, %r644;
$L__BB0_19:
	and.b32  	%r646, %r594, 128;
	setp.eq.s32 	%p11, %r646, 0;
	@%p11 bra 	$L__BB0_21;
	ld.global.u32 	%r647, [%rd7+140];
	xor.b32  	%r1051, %r1051, %r647;
	ld.global.u32 	%r648, [%rd7+144];
	xor.b32  	%r1050, %r1050, %r648;
	ld.global.u32 	%r649, [%rd7+148];
	xor.b32  	%r1049, %r1049, %r649;
	ld.global.u32 	%r650, [%rd7+152];
	xor.b32  	%r1048, %r1048, %r650;
	ld.global.u32 	%r651, [%rd7+156];
	xor.b32  	%r1047, %r1047, %r651;
$L__BB0_21:
	and.b32  	%r653, %r594, 256;
	setp.eq.s32 	%p12, %r653, 0;
	@%p12 bra 	$L__BB0_23;
	ld.global.u32 	%r654, [%rd7+160];
	xor.b32  	%r1051, %r1051, %r654;
	ld.global.u32 	%r655, [%rd7+164];
	xor.b32  	%r1050, %r1050, %r655;
	ld.global.u32 	%r656, [%rd7+168];
	xor.b32  	%r1049, %r1049, %r656;
	ld.global.u32 	%r657, [%rd7+172];
	xor.b32  	%r1048, %r1048, %r657;
	ld.global.u32 	%r658, [%rd7+176];
	xor.b32  	%r1047, %r1047, %r658;
$L__BB0_23:
	and.b32  	%r660, %r594, 512;
	setp.eq.s32 	%p13, %r660, 0;
	@%p13 bra 	$L__BB0_25;
	ld.global.u32 	%r661, [%rd7+180];
	xor.b32  	%r1051, %r1051, %r661;
	ld.global.u32 	%r662, [%rd7+184];
	xor.b32  	%r1050, %r1050, %r662;
	ld.global.u32 	%r663, [%rd7+188];
	xor.b32  	%r1049, %r1049, %r663;
	ld.global.u32 	%r664, [%rd7+192];
	xor.b32  	%r1048, %r1048, %r664;
	ld.global.u32 	%r665, [%rd7+196];
	xor.b32  	%r1047, %r1047, %r665;
$L__BB0_25:
	and.b32  	%r667, %r594, 1024;
	setp.eq.s32 	%p14, %r667, 0;
	@%p14 bra 	$L__BB0_27;
	ld.global.u32 	%r668, [%rd7+200];
	xor.b32  	%r1051, %r1051, %r668;
	ld.global.u32 	%r669, [%rd7+204];
	xor.b32  	%r1050, %r1050, %r669;
	ld.global.u32 	%r670, [%rd7+208];
	xor.b32  	%r1049, %r1049, %r670;
	ld.global.u32 	%r671, [%rd7+212];
	xor.b32  	%r1048, %r1048, %r671;
	ld.global.u32 	%r672, [%rd7+216];
	xor.b32  	%r1047, %r1047, %r672;
$L__BB0_27:
	and.b32  	%r674, %r594, 2048;
	setp.eq.s32 	%p15, %r674, 0;
	@%p15 bra 	$L__BB0_29;
	ld.global.u32 	%r675, [%rd7+220];
	xor.b32  	%r1051, %r1051, %r675;
	ld.global.u32 	%r676, [%rd7+224];
	xor.b32  	%r1050, %r1050, %r676;
	ld.global.u32 	%r677, [%rd7+228];
	xor.b32  	%r1049, %r1049, %r677;
	ld.global.u32 	%r678, [%rd7+232];
	xor.b32  	%r1048, %r1048, %r678;
	ld.global.u32 	%r679, [%rd7+236];
	xor.b32  	%r1047, %r1047, %r679;
$L__BB0_29:
	and.b32  	%r681, %r594, 4096;
	setp.eq.s32 	%p16, %r681, 0;
	@%p16 bra 	$L__BB0_31;
	ld.global.u32 	%r682, [%rd7+240];
	xor.b32  	%r1051, %r1051, %r682;
	ld.global.u32 	%r683, [%rd7+244];
	xor.b32  	%r1050, %r1050, %r683;
	ld.global.u32 	%r684, [%rd7+248];
	xor.b32  	%r1049, %r1049, %r684;
	ld.global.u32 	%r685, [%rd7+252];
	xor.b32  	%r1048, %r1048, %r685;
	ld.global.u32 	%r686, [%rd7+256];
	xor.b32  	%r1047, %r1047, %r686;
$L__BB0_31:
	and.b32  	%r688, %r594, 8192;
	setp.eq.s32 	%p17, %r688, 0;
	@%p17 bra 	$L__BB0_33;
	ld.global.u32 	%r689, [%rd7+260];
	xor.b32  	%r1051, %r1051, %r689;
	ld.global.u32 	%r690, [%rd7+264];
	xor.b32  	%r1050, %r1050, %r690;
	ld.global.u32 	%r691, [%rd7+268];
	xor.b32  	%r1049, %r1049, %r691;
	ld.global.u32 	%r692, [%rd7+272];
	xor.b32  	%r1048, %r1048, %r692;
	ld.global.u32 	%r693, [%rd7+276];
	xor.b32  	%r1047, %r1047, %r693;
$L__BB0_33:
	and.b32  	%r695, %r594, 16384;
	setp.eq.s32 	%p18, %r695, 0;
	@%p18 bra 	$L__BB0_35;
	ld.global.u32 	%r696, [%rd7+280];
	xor.b32  	%r1051, %r1051, %r696;
	ld.global.u32 	%r697, [%rd7+284];
	xor.b32  	%r1050, %r1050, %r697;
	ld.global.u32 	%r698, [%rd7+288];
	xor.b32  	%r1049, %r1049, %r698;
	ld.global.u32 	%r699, [%rd7+292];
	xor.b32  	%r1048, %r1048, %r699;
	ld.global.u32 	%r700, [%rd7+296];
	xor.b32  	%r1047, %r1047, %r700;
$L__BB0_35:
	and.b32  	%r702, %r594, 32768;
	setp.eq.s32 	%p19, %r702, 0;
	@%p19 bra 	$L__BB0_37;
	ld.global.u32 	%r703, [%rd7+300];
	xor.b32  	%r1051, %r1051, %r703;
	ld.global.u32 	%r704, [%rd7+304];
	xor.b32  	%r1050, %r1050, %r704;
	ld.global.u32 	%r705, [%rd7+308];
	xor.b32  	%r1049, %r1049, %r705;
	ld.global.u32 	%r706, [%rd7+312];
	xor.b32  	%r1048, %r1048, %r706;
	ld.global.u32 	%r707, [%rd7+316];
	xor.b32  	%r1047, %r1047, %r707;
$L__BB0_37:
	add.s32 	%r1046, %r1046, 16;
	setp.ne.s32 	%p20, %r1046, 32;
	@%p20 bra 	$L__BB0_5;
	mad.lo.s32 	%r708, %r1040, -31, %r22;
	add.s32 	%r1040, %r708, 1;
	setp.ne.s32 	%p21, %r1040, 5;
	@%p21 bra 	$L__BB0_4;
	st.local.u32 	[%rd2+4], %r1051;
	st.local.v2.u32 	[%rd2+8], {%r1050, %r1049};
	st.local.v2.u32 	[%rd2+16], {%r1048, %r1047};
	setp.eq.s64 	%p22, %rd5, 1;
	@%p22 bra 	$L__BB0_114;
	mov.b32 	%r1047, 0;
	mov.u32 	%r1048, %r1047;
	mov.u32 	%r1049, %r1047;
	mov.u32 	%r1050, %r1047;
	mov.u32 	%r1051, %r1047;
	mov.u32 	%r1132, %r1047;
$L__BB0_41:
	mul.wide.u32 	%rd28, %r1132, 4;
	add.s64 	%rd29, %rd2, %rd28;
	ld.local.u32 	%r197, [%rd29+4];
	shl.b32 	%r198, %r1132, 5;
	mov.b32 	%r1138, 0;
$L__BB0_42:
	.pragma "nounroll";
	shr.u32 	%r711, %r197, %r1138;
	and.b32  	%r712, %r711, 1;
	setp.eq.b32 	%p23, %r712, 1;
	not.pred 	%p24, %p23;
	add.s32 	%r713, %r198, %r1138;
	mul.lo.s32 	%r714, %r713, 5;
	mul.wide.u32 	%rd30, %r714, 4;
	add.s64 	%rd8, %rd6, %rd30;
	@%p24 bra 	$L__BB0_44;
	ld.global.u32 	%r715, [%rd8];
	xor.b32  	%r1051, %r1051, %r715;
	ld.global.u32 	%r716, [%rd8+4];
	xor.b32  	%r1050, %r1050, %r716;
	ld.global.u32 	%r717, [%rd8+8];
	xor.b32  	%r1049, %r1049, %r717;
	ld.global.u32 	%r718, [%rd8+12];
	xor.b32  	%r1048, %r1048, %r718;
	ld.global.u32 	%r719, [%rd8+16];
	xor.b32  	%r1047, %r1047, %r719;
$L__BB0_44:
	and.b32  	%r721, %r711, 2;
	setp.eq.s32 	%p25, %r721, 0;
	@%p25 bra 	$L__BB0_46;
	ld.global.u32 	%r722, [%rd8+20];
	xor.b32  	%r1051, %r1051, %r722;
	ld.global.u32 	%r723, [%rd8+24];
	xor.b32  	%r1050, %r1050, %r723;
	ld.global.u32 	%r724, [%rd8+28];
	xor.b32  	%r1049, %r1049, %r724;
	ld.global.u32 	%r725, [%rd8+32];
	xor.b32  	%r1048, %r1048, %r725;
	ld.global.u32 	%r726, [%rd8+36];
	xor.b32  	%r1047, %r1047, %r726;
$L__BB0_46:
	and.b32  	%r728, %r711, 4;
	setp.eq.s32 	%p26, %r728, 0;
	@%p26 bra 	$L__BB0_48;
	ld.global.u32 	%r729, [%rd8+40];
	xor.b32  	%r1051, %r1051, %r729;
	ld.global.u32 	%r730, [%rd8+44];
	xor.b32  	%r1050, %r1050, %r730;
	ld.global.u32 	%r731, [%rd8+48];
	xor.b32  	%r1049, %r1049, %r731;
	ld.global.u32 	%r732, [%rd8+52];
	xor.b32  	%r1048, %r1048, %r732;
	ld.global.u32 	%r733, [%rd8+56];
	xor.b32  	%r1047, %r1047, %r733;
$L__BB0_48:
	and.b32  	%r735, %r711, 8;
	setp.eq.s32 	%p27, %r735, 0;
	@%p27 bra 	$L__BB0_50;
	ld.global.u32 	%r736, [%rd8+60];
	xor.b32  	%r1051, %r1051, %r736;
	ld.global.u32 	%r737, [%rd8+64];
	xor.b32  	%r1050, %r1050, %r737;
	ld.global.u32 	%r738, [%rd8+68];
	xor.b32  	%r1049, %r1049, %r738;
	ld.global.u32 	%r739, [%rd8+72];
	xor.b32  	%r1048, %r1048, %r739;
	ld.global.u32 	%r740, [%rd8+76];
	xor.b32  	%r1047, %r1047, %r740;
$L__BB0_50:
	and.b32  	%r742, %r711, 16;
	setp.eq.s32 	%p28, %r742, 0;
	@%p28 bra 	$L__BB0_52;
	ld.global.u32 	%r743, [%rd8+80];
	xor.b32  	%r1051, %r1051, %r743;
	ld.global.u32 	%r744, [%rd8+84];
	xor.b32  	%r1050, %r1050, %r744;
	ld.global.u32 	%r745, [%rd8+88];
	xor.b32  	%r1049, %r1049, %r745;
	ld.global.u32 	%r746, [%rd8+92];
	xor.b32  	%r1048, %r1048, %r746;
	ld.global.u32 	%r747, [%rd8+96];
	xor.b32  	%r1047, %r1047, %r747;
$L__BB0_52:
	and.b32  	%r749, %r711, 32;
	setp.eq.s32 	%p29, %r749, 0;
	@%p29 bra 	$L__BB0_54;
	ld.global.u32 	%r750, [%rd8+100];
	xor.b32  	%r1051, %r1051, %r750;
	ld.global.u32 	%r751, [%rd8+104];
	xor.b32  	%r1050, %r1050, %r751;
	ld.global.u32 	%r752, [%rd8+108];
	xor.b32  	%r1049, %r1049, %r752;
	ld.global.u32 	%r753, [%rd8+112];
	xor.b32  	%r1048, %r1048, %r753;
	ld.global.u32 	%r754, [%rd8+116];
	xor.b32  	%r1047, %r1047, %r754;
$L__BB0_54:
	and.b32  	%r756, %r711, 64;
	setp.eq.s32 	%p30, %r756, 0;
	@%p30 bra 	$L__BB0_56;
	ld.global.u32 	%r757, [%rd8+120];
	xor.b32  	%r1051, %r1051, %r757;
	ld.global.u32 	%r758, [%rd8+124];
	xor.b32  	%r1050, %r1050, %r758;
	ld.global.u32 	%r759, [%rd8+128];
	xor.b32  	%r1049, %r1049, %r759;
	ld.global.u32 	%r760, [%rd8+132];
	xor.b32  	%r1048, %r1048, %r760;
	ld.global.u32 	%r761, [%rd8+136];
	xor.b32  	%r1047, %r1047, %r761;
$L__BB0_56:
	and.b32  	%r763, %r711, 128;
	setp.eq.s32 	%p31, %r763, 0;
	@%p31 bra 	$L__BB0_58;
	ld.global.u32 	%r764, [%rd8+140];
	xor.b32  	%r1051, %r1051, %r764;
	ld.global.u32 	%r765, [%rd8+144];
	xor.b32  	%r1050, %r1050, %r765;
	ld.global.u32 	%r766, [%rd8+148];
	xor.b32  	%r1049, %r1049, %r766;
	ld.global.u32 	%r767, [%rd8+152];
	xor.b32  	%r1048, %r1048, %r767;
	ld.global.u32 	%r768, [%rd8+156];
	xor.b32  	%r1047, %r1047, %r768;
$L__BB0_58:
	and.b32  	%r770, %r711, 256;
	setp.eq.s32 	%p32, %r770, 0;
	@%p32 bra 	$L__BB0_60;
	ld.global.u32 	%r771, [%rd8+160];
	xor.b32  	%r1051, %r1051, %r771;
	ld.global.u32 	%r772, [%rd8+164];
	xor.b32  	%r1050, %r1050, %r772;
	ld.global.u32 	%r773, [%rd8+168];
	xor.b32  	%r1049, %r1049, %r773;
	ld.global.u32 	%r774, [%rd8+172];
	xor.b32  	%r1048, %r1048, %r774;
	ld.global.u32 	%r775, [%rd8+176];
	xor.b32  	%r1047, %r1047, %r775;
$L__BB0_60:
	and.b32  	%r777, %r711, 512;
	setp.eq.s32 	%p33, %r777, 0;
	@%p33 bra 	$L__BB0_62;
	ld.global.u32 	%r778, [%rd8+180];
	xor.b32  	%r1051, %r1051, %r778;
	ld.global.u32 	%r779, [%rd8+184];
	xor.b32  	%r1050, %r1050, %r779;
	ld.global.u32 	%r780, [%rd8+188];
	xor.b32  	%r1049, %r1049, %r780;
	ld.global.u32 	%r781, [%rd8+192];
	xor.b32  	%r1048, %r1048, %r781;
	ld.global.u32 	%r782, [%rd8+196];
	xor.b32  	%r1047, %r1047, %r782;
$L__BB0_62:
	and.b32  	%r784, %r711, 1024;
	setp.eq.s32 	%p34, %r784, 0;
	@%p34 bra 	$L__BB0_64;
	ld.global.u32 	%r785, [%rd8+200];
	xor.b32  	%r1051, %r1051, %r785;
	ld.global.u32 	%r786, [%rd8+204];
	xor.b32  	%r1050, %r1050, %r786;
	ld.global.u32 	%r787, [%rd8+208];
	xor.b32  	%r1049, %r1049, %r787;
	ld.global.u32 	%r788, [%rd8+212];
	xor.b32  	%r1048, %r1048, %r788;
	ld.global.u32 	%r789, [%rd8+216];
	xor.b32  	%r1047, %r1047, %r789;
$L__BB0_64:
	and.b32  	%r791, %r711, 2048;
	setp.eq.s32 	%p35, %r791, 0;
	@%p35 bra 	$L__BB0_66;
	ld.global.u32 	%r792, [%rd8+220];
	xor.b32  	%r1051, %r1051, %r792;
	ld.global.u32 	%r793, [%rd8+224];
	xor.b32  	%r1050, %r1050, %r793;
	ld.global.u32 	%r794, [%rd8+228];
	xor.b32  	%r1049, %r1049, %r794;
	ld.global.u32 	%r795, [%rd8+232];
	xor.b32  	%r1048, %r1048, %r795;
	ld.global.u32 	%r796, [%rd8+236];
	xor.b32  	%r1047, %r1047, %r796;
$L__BB0_66:
	and.b32  	%r798, %r711, 4096;
	setp.eq.s32 	%p36, %r798, 0;
	@%p36 bra 	$L__BB0_68;
	ld.global.u32 	%r799, [%rd8+240];
	xor.b32  	%r1051, %r1051, %r799;
	ld.global.u32 	%r800, [%rd8+244];
	xor.b32  	%r1050, %r1050, %r800;
	ld.global.u32 	%r801, [%rd8+248];
	xor.b32  	%r1049, %r1049, %r801;
	ld.global.u32 	%r802, [%rd8+252];
	xor.b32  	%r1048, %r1048, %r802;
	ld.global.u32 	%r803, [%rd8+256];
	xor.b32  	%r1047, %r1047, %r803;
$L__BB0_68:
	and.b32  	%r805, %r711, 8192;
	setp.eq.s32 	%p37, %r805, 0;
	@%p37 bra 	$L__BB0_70;
	ld.global.u32 	%r806, [%rd8+260];
	xor.b32  	%r1051, %r1051, %r806;
	ld.global.u32 	%r807, [%rd8+264];
	xor.b32  	%r1050, %r1050, %r807;
	ld.global.u32 	%r808, [%rd8+268];
	xor.b32  	%r1049, %r1049, %r808;
	ld.global.u32 	%r809, [%rd8+272];
	xor.b32  	%r1048, %r1048, %r809;
	ld.global.u32 	%r810, [%rd8+276];
	xor.b32  	%r1047, %r1047, %r810;
$L__BB0_70:
	and.b32  	%r812, %r711, 16384;
	setp.eq.s32 	%p38, %r812, 0;
	@%p38 bra 	$L__BB0_72;
	ld.global.u32 	%r813, [%rd8+280];
	xor.b32  	%r1051, %r1051, %r813;
	ld.global.u32 	%r814, [%rd8+284];
	xor.b32  	%r1050, %r1050, %r814;
	ld.global.u32 	%r815, [%rd8+288];
	xor.b32  	%r1049, %r1049, %r815;
	ld.global.u32 	%r816, [%rd8+292];
	xor.b32  	%r1048, %r1048, %r816;
	ld.global.u32 	%r817, [%rd8+296];
	xor.b32  	%r1047, %r1047, %r817;
$L__BB0_72:
	and.b32  	%r819, %r711, 32768;
	setp.eq.s32 	%p39, %r819, 0;
	@%p39 bra 	$L__BB0_74;
	ld.global.u32 	%r820, [%rd8+300];
	xor.b32  	%r1051, %r1051, %r820;
	ld.global.u32 	%r821, [%rd8+304];
	xor.b32  	%r1050, %r1050, %r821;
	ld.global.u32 	%r822, [%rd8+308];
	xor.b32  	%r1049, %r1049, %r822;
	ld.global.u32 	%r823, [%rd8+312];
	xor.b32  	%r1048, %r1048, %r823;
	ld.global.u32 	%r824, [%rd8+316];
	xor.b32  	%r1047, %r1047, %r824;
$L__BB0_74:
	add.s32 	%r1138, %r1138, 16;
	setp.ne.s32 	%p40, %r1138, 32;
	@%p40 bra 	$L__BB0_42;
	mad.lo.s32 	%r825, %r1132, -31, %r198;
	add.s32 	%r1132, %r825, 1;
	setp.ne.s32 	%p41, %r1132, 5;
	@%p41 bra 	$L__BB0_41;
	st.local.u32 	[%rd2+4], %r1051;
	st.local.v2.u32 	[%rd2+8], {%r1050, %r1049};
	st.local.v2.u32 	[%rd2+16], {%r1048, %r1047};
	setp.ne.s64 	%p42, %rd5, 3;
	@%p42 bra 	$L__BB0_114;
	mov.b32 	%r1047, 0;
	mov.u32 	%r1048, %r1047;
	mov.u32 	%r1049, %r1047;
	mov.u32 	%r1050, %r1047;
	mov.u32 	%r1051, %r1047;
	mov.u32 	%r1224, %r1047;
$L__BB0_78:
	mul.wide.u32 	%rd31, %r1224, 4;
	add.s64 	%rd32, %rd2, %rd31;
	ld.local.u32 	%r373, [%rd32+4];
	shl.b32 	%r374, %r1224, 5;
	mov.b32 	%r1230, 0;
$L__BB0_79:
	.pragma "nounroll";
	shr.u32 	%r828, %r373, %r1230;
	and.b32  	%r829, %r828, 1;
	setp.eq.b32 	%p43, %r829, 1;
	not.pred 	%p44, %p43;
	add.s32 	%r830, %r374, %r1230;
	mul.lo.s32 	%r831, %r830, 5;
	mul.wide.u32 	%rd33, %r831, 4;
	add.s64 	%rd9, %rd6, %rd33;
	@%p44 bra 	$L__BB0_81;
	ld.global.u32 	%r832, [%rd9];
	xor.b32  	%r1051, %r1051, %r832;
	ld.global.u32 	%r833, [%rd9+4];
	xor.b32  	%r1050, %r1050, %r833;
	ld.global.u32 	%r834, [%rd9+8];
	xor.b32  	%r1049, %r1049, %r834;
	ld.global.u32 	%r835, [%rd9+12];
	xor.b32  	%r1048, %r1048, %r835;
	ld.global.u32 	%r836, [%rd9+16];
	xor.b32  	%r1047, %r1047, %r836;
$L__BB0_81:
	and.b32  	%r838, %r828, 2;
	setp.eq.s32 	%p45, %r838, 0;
	@%p45 bra 	$L__BB0_83;
	ld.global.u32 	%r839, [%rd9+20];
	xor.b32  	%r1051, %r1051, %r839;
	ld.global.u32 	%r840, [%rd9+24];
	xor.b32  	%r1050, %r1050, %r840;
	ld.global.u32 	%r841, [%rd9+28];
	xor.b32  	%r1049, %r1049, %r841;
	ld.global.u32 	%r842, [%rd9+32];
	xor.b32  	%r1048, %r1048, %r842;
	ld.global.u32 	%r843, [%rd9+36];
	xor.b32  	%r1047, %r1047, %r843;
$L__BB0_83:
	and.b32  	%r845, %r828, 4;
	setp.eq.s32 	%p46, %r845, 0;
	@%p46 bra 	$L__BB0_85;
	ld.global.u32 	%r846, [%rd9+40];
	xor.b32  	%r1051, %r1051, %r846;
	ld.global.u32 	%r847, [%rd9+44];
	xor.b32  	%r1050, %r1050, %r847;
	ld.global.u32 	%r848, [%rd9+48];
	xor.b32  	%r1049, %r1049, %r848;
	ld.global.u32 	%r849, [%rd9+52];
	xor.b32  	%r1048, %r1048, %r849;
	ld.global.u32 	%r850, [%rd9+56];
	xor.b32  	%r1047, %r1047, %r850;
$L__BB0_85:
	and.b32  	%r852, %r828, 8;
	setp.eq.s32 	%p47, %r852, 0;
	@%p47 bra 	$L__BB0_87;
	ld.global.u32 	%r853, [%rd9+60];
	xor.b32  	%r1051, %r1051, %r853;
	ld.global.u32 	%r854, [%rd9+64];
	xor.b32  	%r1050, %r1050, %r854;
	ld.global.u32 	%r855, [%rd9+68];
	xor.b32  	%r1049, %r1049, %r855;
	ld.global.u32 	%r856, [%rd9+72];
	xor.b32  	%r1048, %r1048, %r856;
	ld.global.u32 	%r857, [%rd9+76];
	xor.b32  	%r1047, %r1047, %r857;
$L__BB0_87:
	and.b32  	%r859, %r828, 16;
	setp.eq.s32 	%p48, %r859, 0;
	@%p48 bra 	$L__BB0_89;
	ld.global.u32 	%r860, [%rd9+80];
	xor.b32  	%r1051, %r1051, %r860;
	ld.global.u32 	%r861, [%rd9+84];
	xor.b32  	%r1050, %r1050, %r861;
	ld.global.u32 	%r862, [%rd9+88];
	xor.b32  	%r1049, %r1049, %r862;
	ld.global.u32 	%r863, [%rd9+92];
	xor.b32  	%r1048, %r1048, %r863;
	ld.global.u32 	%r864, [%rd9+96];
	xor.b32  	%r1047, %r1047, %r864;
$L__BB0_89:
	and.b32  	%r866, %r828, 32;
	setp.eq.s32 	%p49, %r866, 0;
	@%p49 bra 	$L__BB0_91;
	ld.global.u32 	%r867, [%rd9+100];
	xor.b32  	%r1051, %r1051, %r867;
	ld.global.u32 	%r868, [%rd9+104];
	xor.b32  	%r1050, %r1050, %r868;
	ld.global.u32 	%r869, [%rd9+108];
	xor.b32  	%r1049, %r1049, %r869;
	ld.global.u32 	%r870, [%rd9+112];
	xor.b32  	%r1048, %r1048, %r870;
	ld.global.u32 	%r871, [%rd9+116];
	xor.b32  	%r1047, %r1047, %r871;
$L__BB0_91:
	and.b32  	%r873, %r828, 64;
	setp.eq.s32 	%p50, %r873, 0;
	@%p50 bra 	$L__BB0_93;
	ld.global.u32 	%r874, [%rd9+120];
	xor.b32  	%r1051, %r1051, %r874;
	ld.global.u32 	%r875, [%rd9+124];
	xor.b32  	%r1050, %r1050, %r875;
	ld.global.u32 	%r876, [%rd9+128];
	xor.b32  	%r1049, %r1049, %r876;
	ld.global.u32 	%r877, [%rd9+132];
	xor.b32  	%r1048, %r1048, %r877;
	ld.global.u32 	%r878, [%rd9+136];
	xor.b32  	%r1047, %r1047, %r878;
$L__BB0_93:
	and.b32  	%r880, %r828, 128;
	setp.eq.s32 	%p51, %r880, 0;
	@%p51 bra 	$L__BB0_95;
	ld.global.u32 	%r881, [%rd9+140];
	xor.b32  	%r1051, %r1051, %r881;
	ld.global.u32 	%r882, [%rd9+144];
	xor.b32  	%r1050, %r1050, %r882;
	ld.global.u32 	%r883, [%rd9+148];
	xor.b32  	%r1049, %r1049, %r883;
	ld.global.u32 	%r884, [%rd9+152];
	xor.b32  	%r1048, %r1048, %r884;
	ld.global.u32 	%r885, [%rd9+156];
	xor.b32  	%r1047, %r1047, %r885;
$L__BB0_95:
	and.b32  	%r887, %r828, 256;
	setp.eq.s32 	%p52, %r887, 0;
	@%p52 bra 	$L__BB0_97;
	ld.global.u32 	%r888, [%rd9+160];
	xor.b32  	%r1051, %r1051, %r888;
	ld.global.u32 	%r889, [%rd9+164];
	xor.b32  	%r1050, %r1050, %r889;
	ld.global.u32 	%r890, [%rd9+168];
	xor.b32  	%r1049, %r1049, %r890;
	ld.global.u32 	%r891, [%rd9+172];
	xor.b32  	%r1048, %r1048, %r891;
	ld.global.u32 	%r892, [%rd9+176];
	xor.b32  	%r1047, %r1047, %r892;
$L__BB0_97:
	and.b32  	%r894, %r828, 512;
	setp.eq.s32 	%p53, %r894, 0;
	@%p53 bra 	$L__BB0_99;
	ld.global.u32 	%r895, [%rd9+180];
	xor.b32  	%r1051, %r1051, %r895;
	ld.global.u32 	%r896, [%rd9+184];
	xor.b32  	%r1050, %r1050, %r896;
	ld.global.u32 	%r897, [%rd9+188];
	xor.b32  	%r1049, %r1049, %r897;
	ld.global.u32 	%r898, [%rd9+192];
	xor.b32  	%r1048, %r1048, %r898;
	ld.global.u32 	%r899, [%rd9+196];
	xor.b32  	%r1047, %r1047, %r899;
$L__BB0_99:
	and.b32  	%r901, %r828, 1024;
	setp.eq.s32 	%p54, %r901, 0;
	@%p54 bra 	$L__BB0_101;
	ld.global.u32 	%r902, [%rd9+200];
	xor.b32  	%r1051, %r1051, %r902;
	ld.global.u32 	%r903, [%rd9+204];
	xor.b32  	%r1050, %r1050, %r903;
	ld.global.u32 	%r904, [%rd9+208];
	xor.b32  	%r1049, %r1049, %r904;
	ld.global.u32 	%r905, [%rd9+212];
	xor.b32  	%r1048, %r1048, %r905;
	ld.global.u32 	%r906, [%rd9+216];
	xor.b32  	%r1047, %r1047, %r906;
$L__BB0_101:
	and.b32  	%r908, %r828, 2048;
	setp.eq.s32 	%p55, %r908, 0;
	@%p55 bra 	$L__BB0_103;
	ld.global.u32 	%r909, [%rd9+220];
	xor.b32  	%r1051, %r1051, %r909;
	ld.global.u32 	%r910, [%rd9+224];
	xor.b32  	%r1050, %r1050, %r910;
	ld.global.u32 	%r911, [%rd9+228];
	xor.b32  	%r1049, %r1049, %r911;
	ld.global.u32 	%r912, [%rd9+232];
	xor.b32  	%r1048, %r1048, %r912;
	ld.global.u32 	%r913, [%rd9+236];
	xor.b32  	%r1047, %r1047, %r913;
$L__BB0_103:
	and.b32  	%r915, %r828, 4096;
	setp.eq.s32 	%p56, %r915, 0;
	@%p56 bra 	$L__BB0_105;
	ld.global.u32 	%r916, [%rd9+240];
	xor.b32  	%r1051, %r1051, %r916;
	ld.global.u32 	%r917, [%rd9+244];
	xor.b32  	%r1050, %r1050, %r917;
	ld.global.u32 	%r918, [%rd9+248];
	xor.b32  	%r1049, %r1049, %r918;
	ld.global.u32 	%r919, [%rd9+252];
	xor.b32  	%r1048, %r1048, %r919;
	ld.global.u32 	%r920, [%rd9+256];
	xor.b32  	%r1047, %r1047, %r920;
$L__BB0_105:
	and.b32  	%r922, %r828, 8192;
	setp.eq.s32 	%p57, %r922, 0;
	@%p57 bra 	$L__BB0_107;
	ld.global.u32 	%r923, [%rd9+260];
	xor.b32  	%r1051, %r1051, %r923;
	ld.global.u32 	%r924, [%rd9+264];
	xor.b32  	%r1050, %r1050, %r924;
	ld.global.u32 	%r925, [%rd9+268];
	xor.b32  	%r1049, %r1049, %r925;
	ld.global.u32 	%r926, [%rd9+272];
	xor.b32  	%r1048, %r1048, %r926;
	ld.global.u32 	%r927, [%rd9+276];
	xor.b32  	%r1047, %r1047, %r927;
$L__BB0_107:
	and.b32  	%r929, %r828, 16384;
	setp.eq.s32 	%p58, %r929, 0;
	@%p58 bra 	$L__BB0_109;
	ld.global.u32 	%r930, [%rd9+280];
	xor.b32  	%r1051, %r1051, %r930;
	ld.global.u32 	%r931, [%rd9+284];
	xor.b32  	%r1050, %r1050, %r931;
	ld.global.u32 	%r932, [%rd9+288];
	xor.b32  	%r1049, %r1049, %r932;
	ld.global.u32 	%r933, [%rd9+292];
	xor.b32  	%r1048, %r1048, %r933;
	ld.global.u32 	%r934, [%rd9+296];
	xor.b32  	%r1047, %r1047, %r934;
$L__BB0_109:
	and.b32  	%r936, %r828, 32768;
	setp.eq.s32 	%p59, %r936, 0;
	@%p59 bra 	$L__BB0_111;
	ld.global.u32 	%r937, [%rd9+300];
	xor.b32  	%r1051, %r1051, %r937;
	ld.global.u32 	%r938, [%rd9+304];
	xor.b32  	%r1050, %r1050, %r938;
	ld.global.u32 	%r939, [%rd9+308];
	xor.b32  	%r1049, %r1049, %r939;
	ld.global.u32 	%r940, [%rd9+312];
	xor.b32  	%r1048, %r1048, %r940;
	ld.global.u32 	%r941, [%rd9+316];
	xor.b32  	%r1047, %r1047, %r941;
$L__BB0_111:
	add.s32 	%r1230, %r1230, 16;
	setp.ne.s32 	%p60, %r1230, 32;
	@%p60 bra 	$L__BB0_79;
	mad.lo.s32 	%r942, %r1224, -31, %r374;
	add.s32 	%r1224, %r942, 1;
	setp.ne.s32 	%p61, %r1224, 5;
	@%p61 bra 	$L__BB0_78;
	st.local.u32 	[%rd2+4], %r1051;
	st.local.v2.u32 	[%rd2+8], {%r1050, %r1049};
	st.local.v2.u32 	[%rd2+16], {%r1048, %r1047};
$L__BB0_114:
	shr.u64 	%rd50, %rd4, 2;
	add.s32 	%r1034, %r1034, 1;
	setp.gt.u64 	%p62, %rd4, 3;
	@%p62 bra 	$L__BB0_2;
$L__BB0_115:
	ld.global.u32 	%r943, [%rd1];
	setp.ge.s32 	%p63, %r1327, %r943;
	@%p63 bra 	$L__BB0_126;
	ld.param.u64 	%rd49, [runIsingModel_param_2];
	ld.param.u64 	%rd48, [runIsingModel_param_0];
	cvta.to.global.u64 	%rd11, %rd48;
	mov.u32 	%r944, %nctaid.x;
	mul.lo.s32 	%r554, %r944, %r1;
	cvta.to.global.u64 	%rd12, %rd17;
	cvta.to.global.u64 	%rd13, %rd49;
	cvta.to.global.u64 	%rd14, %rd19;
$L__BB0_117:
	mov.u32 	%r556, %r1047;
	mov.u32 	%r555, %r1328;
	shr.u32 	%r945, %r1051, 2;
	xor.b32  	%r946, %r945, %r1051;
	shl.b32 	%r947, %r556, 4;
	shl.b32 	%r948, %r946, 1;
	xor.b32  	%r949, %r948, %r947;
	xor.b32  	%r950, %r949, %r946;
	xor.b32  	%r562, %r950, %r556;
	add.s32 	%r951, %r555, %r562;
	add.s32 	%r952, %r951, 362437;
	shr.u32 	%r953, %r1050, 2;
	xor.b32  	%r954, %r953, %r1050;
	shl.b32 	%r955, %r562, 4;
	shl.b32 	%r956, %r954, 1;
	xor.b32  	%r957, %r956, %r955;
	xor.b32  	%r958, %r957, %r954;
	xor.b32  	%r563, %r958, %r562;
	add.s32 	%r959, %r555, %r563;
	add.s32 	%r960, %r959, 724874;
	cvt.u64.u32 	%rd34, %r952;
	mul.wide.u32 	%rd35, %r960, 2097152;
	xor.b64  	%rd36, %rd35, %rd34;
	cvt.rn.f64.u64 	%fd7, %rd36;
	fma.rn.f64 	%fd8, %fd7, 0d3CA0000000000000, 0d3C90000000000000;
	ld.global.u32 	%r961, [%rd12];
	add.s32 	%r962, %r961, -2;
	cvt.rn.f64.s32 	%fd9, %r962;
	fma.rn.f64 	%fd10, %fd8, %fd9, 0d3FF0000000000000;
	cvt.rzi.s32.f64 	%r963, %fd10;
	cvt.rn.f64.s32 	%fd11, %r963;
	add.f64 	%fd12, %fd11, 0d3FE0000000000000;
	cvt.rzi.s32.f64 	%r964, %fd12;
	shr.u32 	%r965, %r1049, 2;
	xor.b32  	%r966, %r965, %r1049;
	shl.b32 	%r967, %r563, 4;
	shl.b32 	%r968, %r966, 1;
	xor.b32  	%r969, %r968, %r967;
	xor.b32  	%r970, %r969, %r966;
	xor.b32  	%r564, %r970, %r563;
	add.s32 	%r971, %r555, %r564;
	add.s32 	%r972, %r971, 1087311;
	shr.u32 	%r973, %r1048, 2;
	xor.b32  	%r974, %r973, %r1048;
	shl.b32 	%r975, %r564, 4;
	shl.b32 	%r976, %r974, 1;
	xor.b32  	%r977, %r976, %r975;
	xor.b32  	%r978, %r977, %r974;
	xor.b32  	%r565, %r978, %r564;
	add.s32 	%r1328, %r555, 1449748;
	add.s32 	%r979, %r565, %r1328;
	cvt.u64.u32 	%rd37, %r972;
	mul.wide.u32 	%rd38, %r979, 2097152;
	xor.b64  	%rd39, %rd38, %rd37;
	cvt.rn.f64.u64 	%fd13, %rd39;
	fma.rn.f64 	%fd14, %fd13, 0d3CA0000000000000, 0d3C90000000000000;
	ld.global.u32 	%r980, [%rd13];
	add.s32 	%r981, %r980, -2;
	cvt.rn.f64.s32 	%fd15, %r981;
	fma.rn.f64 	%fd16, %fd14, %fd15, 0d3FF0000000000000;
	cvt.rzi.s32.f64 	%r982, %fd16;
	cvt.rn.f64.s32 	%fd17, %r982;
	add.f64 	%fd18, %fd17, 0d3FE0000000000000;
	cvt.rzi.s32.f64 	%r983, %fd18;
	mul.lo.s32 	%r984, %r980, %r964;
	add.s32 	%r985, %r983, %r984;
	mul.wide.s32 	%rd40, %r985, 4;
	add.s64 	%rd15, %rd11, %rd40;
	ld.global.u32 	%r567, [%rd15];
	add.s32 	%r986, %r984, %r980;
	mul.wide.s32 	%rd41, %r980, 4;
	add.s64 	%rd42, %rd15, %rd41;
	ld.global.u32 	%r987, [%rd42];
	shl.b32 	%r988, %r980, 1;
	sub.s32 	%r989, %r986, %r988;
	add.s32 	%r990, %r983, %r989;
	mul.wide.s32 	%rd43, %r990, 4;
	add.s64 	%rd44, %rd11, %rd43;
	ld.global.u32 	%r991, [%rd44];
	add.s32 	%r992, %r991, %r987;
	ld.global.u32 	%r993, [%rd15+4];
	add.s32 	%r994, %r992, %r993;
	ld.global.u32 	%r995, [%rd15+-4];
	add.s32 	%r996, %r994, %r995;
	mul.lo.s32 	%r997, %r567, %r996;
	neg.s32 	%r568, %r997;
	setp.lt.s32 	%p64, %r568, 1;
	@%p64 bra 	$L__BB0_119;
	neg.s32 	%r1027, %r567;
	st.global.u32 	[%rd15], %r1027;
	mov.u32 	%r1047, %r565;
	mov.u32 	%r1048, %r564;
	mov.u32 	%r1049, %r563;
	mov.u32 	%r1050, %r562;
	mov.u32 	%r1051, %r556;
	bra.uni 	$L__BB0_125;
$L__BB0_119:
	setp.gt.s32 	%p65, %r568, -1;
	mov.u32 	%r1047, %r565;
	mov.u32 	%r1048, %r564;
	mov.u32 	%r1049, %r563;
	mov.u32 	%r1050, %r562;
	mov.u32 	%r1051, %r556;
	@%p65 bra 	$L__BB0_125;
	shr.u32 	%r998, %r556, 2;
	xor.b32  	%r999, %r998, %r556;
	shl.b32 	%r1000, %r565, 4;
	shl.b32 	%r1001, %r999, 1;
	xor.b32  	%r1002, %r1001, %r1000;
	xor.b32  	%r1003, %r1002, %r999;
	xor.b32  	%r1048, %r1003, %r565;
	add.s32 	%r1004, %r555, %r1048;
	add.s32 	%r1005, %r1004, 1812185;
	shr.u32 	%r1006, %r562, 2;
	xor.b32  	%r1007, %r1006, %r562;
	shl.b32 	%r1008, %r1048, 4;
	shl.b32 	%r1009, %r1007, 1;
	xor.b32  	%r1010, %r1009, %r1008;
	xor.b32  	%r1011, %r1010, %r1007;
	xor.b32  	%r1047, %r1011, %r1048;
	add.s32 	%r1328, %r555, 2174622;
	add.s32 	%r1012, %r1047, %r1328;
	cvt.u64.u32 	%rd45, %r1005;
	mul.wide.u32 	%rd46, %r1012, 2097152;
	xor.b64  	%rd47, %rd46, %rd45;
	cvt.rn.f64.u64 	%fd19, %rd47;
	fma.rn.f64 	%fd1, %fd19, 0d3CA0000000000000, 0d3C90000000000000;
	shl.b32 	%r1013, %r568, 1;
	cvt.rn.f64.s32 	%fd20, %r1013;
	ld.global.f64 	%fd21, [%rd14];
	div.rn.f64 	%fd2, %fd20, %fd21;
	fma.rn.f64 	%fd22, %fd2, 0d3FF71547652B82FE, 0d4338000000000000;
	{
	.reg .b32 %temp; 
	mov.b64 	{%r572, %temp}, %fd22;
	}
	mov.f64 	%fd23, 0dC338000000000000;
	add.rn.f64 	%fd24, %fd22, %fd23;
	fma.rn.f64 	%fd25, %fd24, 0dBFE62E42FEFA39EF, %fd2;
	fma.rn.f64 	%fd26, %fd24, 0dBC7ABC9E3B39803F, %fd25;
	fma.rn.f64 	%fd27, %fd26, 0d3E5ADE1569CE2BDF, 0d3E928AF3FCA213EA;
	fma.rn.f64 	%fd28, %fd27, %fd26, 0d3EC71DEE62401315;
	fma.rn.f64 	%fd29, %fd28, %fd26, 0d3EFA01997C89EB71;
	fma.rn.f64 	%fd30, %fd29, %fd26, 0d3F2A01A014761F65;
	fma.rn.f64 	%fd31, %fd30, %fd26, 0d3F56C16C1852B7AF;
	fma.rn.f64 	%fd32, %fd31, %fd26, 0d3F81111111122322;
	fma.rn.f64 	%fd33, %fd32, %fd26, 0d3FA55555555502A1;
	fma.rn.f64 	%fd34, %fd33, %fd26, 0d3FC5555555555511;
	fma.rn.f64 	%fd35, %fd34, %fd26, 0d3FE000000000000B;
	fma.rn.f64 	%fd36, %fd35, %fd26, 0d3FF0000000000000;
	fma.rn.f64 	%fd37, %fd36, %fd26, 0d3FF0000000000000;
	{
	.reg .b32 %temp; 
	mov.b64 	{%r573, %temp}, %fd37;
	}
	{
	.reg .b32 %temp; 
	mov.b64 	{%temp, %r574}, %fd37;
	}
	shl.b32 	%r1014, %r572, 20;
	add.s32 	%r1015, %r1014, %r574;
	mov.b64 	%fd41, {%r573, %r1015};
	{
	.reg .b32 %temp; 
	mov.b64 	{%temp, %r1016}, %fd2;
	}
	mov.b32 	%f2, %r1016;
	abs.f32 	%f1, %f2;
	setp.lt.f32 	%p66, %f1, 0f4086232B;
	@%p66 bra 	$L__BB0_123;
	setp.lt.f64 	%p67, %fd2, 0d0000000000000000;
	add.f64 	%fd38, %fd2, 0d7FF0000000000000;
	selp.f64 	%fd41, 0d0000000000000000, %fd38, %p67;
	setp.geu.f32 	%p68, %f1, 0f40874800;
	@%p68 bra 	$L__BB0_123;
	shr.u32 	%r1017, %r572, 31;
	add.s32 	%r1018, %r572, %r1017;
	shr.s32 	%r1019, %r1018, 1;
	shl.b32 	%r1020, %r1019, 20;
	add.s32 	%r1021, %r574, %r1020;
	mov.b64 	%fd39, {%r573, %r1021};
	sub.s32 	%r1022, %r572, %r1019;
	shl.b32 	%r1023, %r1022, 20;
	add.s32 	%r1024, %r1023, 1072693248;
	mov.b32 	%r1025, 0;
	mov.b64 	%fd40, {%r1025, %r1024};
	mul.f64 	%fd41, %fd40, %fd39;
$L__BB0_123:
	setp.geu.f64 	%p69, %fd1, %fd41;
	mov.u32 	%r1049, %r565;
	mov.u32 	%r1050, %r564;
	mov.u32 	%r1051, %r563;
	@%p69 bra 	$L__BB0_125;
	neg.s32 	%r1026, %r567;
	st.global.u32 	[%rd15], %r1026;
	mov.u32 	%r1049, %r565;
	mov.u32 	%r1050, %r564;
	mov.u32 	%r1051, %r563;
$L__BB0_125:
	add.s32 	%r1327, %r1327, %r554;
	ld.global.u32 	%r1028, [%rd1];
	setp.lt.s32 	%p70, %r1327, %r1028;
	@%p70 bra 	$L__BB0_117;
$L__BB0_126:
	ret;

}


// ===== COMPILED SASS (sm_100) =====

	.target	sm_100

	.elftype	@"ET_EXEC"


//--------------------- .note.nv.tkinfo           --------------------------
	.section	.note.nv.tkinfo,"",@"SHT_NOTE"
	.sectionflags	@"SHF_NOTE_NV_TKINFO"
	.tkinfo
        /*0018*/ 	.word	0x00000002
        /*0030*/ 	.string	""
        /*0030*/ 	.string	"ptxas"
        /*0030*/ 	.string	"Cuda compilation tools, release 13.0, V13.0.88"
        /*0030*/ 	.string	"Build cuda_13.0.r13.0/compiler.36424714_0"
        /*0030*/ 	.string	"-arch sm_100 -m 64 "



//--------------------- .note.nv.cuinfo           --------------------------
	.section	.note.nv.cuinfo,"",@"SHT_NOTE"
	.sectionflags	@"SHF_NOTE_NV_CUINFO"
        /*0018*/ 	.short	0x0002
        /*001a*/ 	.short	0x0064
        /*001c*/ 	.short	0x0082
	.zero		2


//--------------------- .nv.info                  --------------------------
	.section	.nv.info,"",@"SHT_CUDA_INFO"
	.align	4


	//----- nvinfo : EIATTR_REGCOUNT
	.align		4
        /*0000*/ 	.byte	0x04, 0x2f
        /*0002*/ 	.short	(.L_10 - .L_9)
	.align		4
.L_9:
        /*0004*/ 	.word	index@(runIsingModel)
        /*0008*/ 	.word	0x00000027


	//----- nvinfo : EIATTR_FRAME_SIZE
	.align		4
.L_10:
        /*000c*/ 	.byte	0x04, 0x11
        /*000e*/ 	.short	(.L_12 - .L_11)
	.align		4
.L_11:
        /*0010*/ 	.word	index@($__internal_0_$__cuda_sm20_div_rn_f64_full)
        /*0014*/ 	.word	0x00000030


	//----- nvinfo : EIATTR_FRAME_SIZE
	.align		4
.L_12:
        /*0018*/ 	.byte	0x04, 0x11
        /*001a*/ 	.short	(.L_14 - .L_13)
	.align		4
.L_13:
        /*001c*/ 	.word	index@(runIsingModel)
        /*0020*/ 	.word	0x00000030


	//----- nvinfo : EIATTR_MIN_STACK_SIZE
	.align		4
.L_14:
        /*0024*/ 	.byte	0x04, 0x12
        /*0026*/ 	.short	(.L_16 - .L_15)
	.align		4
.L_15:
        /*0028*/ 	.word	index@(runIsingModel)
        /*002c*/ 	.word	0x00000030
.L_16:


//--------------------- .nv.compat                --------------------------
	.section	.nv.compat,"",@"SHT_CUDA_COMPAT_INFO"
	.align	4
        /*0000*/ 	.byte	0x02, 0x09, 0x00, 0x00, 0x02, 0x02, 0x01, 0x00, 0x02, 0x05, 0x05, 0x00, 0x03, 0x07, 0x01, 0x01
        /*0010*/ 	.byte	0x02, 0x03, 0x00, 0x00, 0x02, 0x06, 0x01, 0x00, 0x04, 0x0b, 0x08, 0x00, 0x01, 0x00, 0x00, 0x00
        /*0020*/ 	.byte	0x00, 0x00, 0x00, 0x00


//--------------------- .nv.info.runIsingModel    --------------------------
	.section	.nv.info.runIsingModel,"",@"SHT_CUDA_INFO"
	.sectionflags	@""
	.align	4


	//----- nvinfo : EIATTR_CUDA_API_VERSION
	.align		4
        /*0000*/ 	.byte	0x04, 0x37
        /*0002*/ 	.short	(.L_18 - .L_17)
.L_17:
        /*0004*/ 	.word	0x00000082


	//----- nvinfo : EIATTR_KPARAM_INFO
	.align		4
.L_18:
        /*0008*/ 	.byte	0x04, 0x17
        /*000a*/ 	.short	(.L_20 - .L_19)
.L_19:
        /*000c*/ 	.word	0x00000000
        /*0010*/ 	.short	0x0004
        /*0012*/ 	.short	0x0020
        /*0014*/ 	.byte	0x00, 0xf5, 0x21, 0x00


	//----- nvinfo : EIATTR_KPARAM_INFO
	.align		4
.L_20:
        /*0018*/ 	.byte	0x04, 0x17
        /*001a*/ 	.short	(.L_22 - .L_21)
.L_21:
        /*001c*/ 	.word	0x00000000
        /*0020*/ 	.short	0x0003
        /*0022*/ 	.short	0x0018
        /*0024*/ 	.byte	0x00, 0xf5, 0x21, 0x00


	//----- nvinfo : EIATTR_KPARAM_INFO
	.align		4
.L_22:
        /*0028*/ 	.byte	0x04, 0x17
        /*002a*/ 	.short	(.L_24 - .L_23)
.L_23:
        /*002c*/ 	.word	0x00000000
        /*0030*/ 	.short	0x0002
        /*0032*/ 	.short	0x0010
        /*0034*/ 	.byte	0x00, 0xf5, 0x21, 0x00


	//----- nvinfo : EIATTR_KPARAM_INFO
	.align		4
.L_24:
        /*0038*/ 	.byte	0x04, 0x17
        /*003a*/ 	.short	(.L_26 - .L_25)
.L_25:
        /*003c*/ 	.word	0x00000000
        /*0040*/ 	.short	0x0001
        /*0042*/ 	.short	0x0008
        /*0044*/ 	.byte	0x00, 0xf5, 0x21, 0x00


	//----- nvinfo : EIATTR_KPARAM_INFO
	.align		4
.L_26:
        /*0048*/ 	.byte	0x04, 0x17
        /*004a*/ 	.short	(.L_28 - .L_27)
.L_27:
        /*004c*/ 	.word	0x00000000
        /*0050*/ 	.short	0x0000
        /*0052*/ 	.short	0x0000
        /*0054*/ 	.byte	0x00, 0xf5, 0x21, 0x00


	//----- nvinfo : EIATTR_SPARSE_MMA_MASK
	.align		4
.L_28:
        /*0058*/ 	.byte	0x03, 0x50
        /*005a*/ 	.short	0x0000


	//----- nvinfo : EIATTR_MAXREG_COUNT
	.align		4
        /*005c*/ 	.byte	0x03, 0x1b
        /*005e*/ 	.short	0x00ff


	//----- nvinfo : EIATTR_MERCURY_ISA_VERSION
	.align		4
        /*0060*/ 	.byte	0x03, 0x5f
        /*0062*/ 	.short	0x0101


	//----- nvinfo : EIATTR_VRC_CTA_INIT_COUNT
	.align		4
        /*0064*/ 	.byte	0x02, 0x4a
	.zero		1
	.zero		1


	//----- nvinfo : EIATTR_EXIT_INSTR_OFFSETS
	.align		4
        /*0068*/ 	.byte	0x04, 0x1c
        /*006a*/ 	.short	(.L_30 - .L_29)


	//   ....[0]....
.L_29:
        /*006c*/ 	.word	0x000026c0


	//   ....[1]....
        /*0070*/ 	.word	0x00003420


	//----- nvinfo : EIATTR_CRS_STACK_SIZE
	.align		4
.L_30:
        /*0074*/ 	.byte	0x04, 0x1e
        /*0076*/ 	.short	(.L_32 - .L_31)
.L_31:
        /*0078*/ 	.word	0x00000000


	//----- nvinfo : EIATTR_CBANK_PARAM_SIZE
	.align		4
.L_32:
        /*007c*/ 	.byte	0x03, 0x19
        /*007e*/ 	.short	0x0028


	//----- nvinfo : EIATTR_PARAM_CBANK
	.align		4
        /*0080*/ 	.byte	0x04, 0x0a
        /*0082*/ 	.short	(.L_34 - .L_33)
	.align		4
.L_33:
        /*0084*/ 	.word	index@(.nv.constant0.runIsingModel)
        /*0088*/ 	.short	0x0380
        /*008a*/ 	.short	0x0028


	//----- nvinfo : EIATTR_SW_WAR
	.align		4
.L_34:
        /*008c*/ 	.byte	0x04, 0x36
        /*008e*/ 	.short	(.L_36 - .L_35)
.L_35:
        /*0090*/ 	.word	0x00000008
.L_36:


//--------------------- .nv.callgraph             --------------------------
	.section	.nv.callgraph,"",@"SHT_CUDA_CALLGRAPH"
	.align	4
	.sectionentsize	8
	.align		4
        /*0000*/ 	.word	0x00000000
	.align		4
        /*0004*/ 	.word	0xffffffff
	.align		4
        /*0008*/ 	.word	0x00000000
	.align		4
        /*000c*/ 	.word	0xfffffffe
	.align		4
        /*0010*/ 	.word	0x00000000
	.align		4
        /*0014*/ 	.word	0xfffffffd
	.align		4
        /*0018*/ 	.word	0x00000000
	.align		4
        /*001c*/ 	.word	0xfffffffc


//--------------------- .nv.constant4             --------------------------
	.section	.nv.constant4,"a",@progbits
	.align	8
	.align		8
.nv.constant4:
        /*0000*/ 	.dword	precalc_xorwow_matrix
	.align		8
        /*0008*/ 	.dword	precalc_xorwow_offset_matrix
	.align		8
        /*0010*/ 	.dword	mrg32k3aM1
	.align		8
        /*0018*/ 	.dword	mrg32k3aM2
	.align		8
        /*0020*/ 	.dword	mrg32k3aM1SubSeq
	.align		8
        /*0028*/ 	.dword	mrg32k3aM2SubSeq
	.align		8
        /*0030*/ 	.dword	mrg32k3aM1Seq
	.align		8
        /*0038*/ 	.dword	mrg32k3aM2Seq


//--------------------- .nv.constant3             --------------------------
	.section	.nv.constant3,"a",@progbits
	.align	8
.nv.constant3:
	.type		__cr_lgamma_table,@object
	.size		__cr_lgamma_table,(.L_8 - __cr_lgamma_table)
__cr_lgamma_table:
        /*0000*/ 	.byte	0x00, 0x00, 0x00, 0x00, 0x00, 0x00, 0x00, 0x00, 0x00, 0x00, 0x00, 0x00, 0x00, 0x00, 0x00, 0x00
        /*0010*/ 	.byte	0xef, 0x39, 0xfa, 0xfe, 0x42, 0x2e, 0xe6, 0x3f, 0x02, 0x20, 0x2a, 0xfa, 0x0b, 0xab, 0xfc, 0x3f
        /*0020*/ 	.byte	0xf9, 0x2c, 0x92, 0x7c, 0xa7, 0x6c, 0x09, 0x40, 0xc9, 0x79, 0x44, 0x3c, 0x64, 0x26, 0x13, 0x40
        /*0030*/ 	.byte	0xca, 0x01, 0xcf, 0x3a, 0x27, 0x51, 0x1a, 0x40, 0x30, 0xcc, 0x2d, 0xf3, 0xe1, 0x0c, 0x21, 0x40
        /*0040*/ 	.byte	0x0d, 0xb7, 0xfc, 0x82, 0x8e, 0x35, 0x25, 0x40
.L_8:


//--------------------- .text.runIsingModel       --------------------------
	.section	.text.runIsingModel,"ax",@progbits
	.align	128
        .global         runIsingModel
        .type           runIsingModel,@function
        .size           runIsingModel,(.L_x_24 - runIsingModel)
        .other          runIsingModel,@"STO_CUDA_ENTRY STV_DEFAULT"
runIsingModel:
.text.runIsingModel:
[----:B------:R-:W0:Y:S01]  /*0000*/  LDC R1, c[0x0][0x37c] ;  /* 0x0000df00ff017b82 */ /* 0x000e220000000800 */
[----:B------:R-:W1:Y:S01]  /*0010*/  S2R R26, SR_TID.X ;  /* 0x00000000001a7919 */ /* 0x000e620000002100 */
[----:B------:R-:W1:Y:S01]  /*0020*/  LDCU UR6, c[0x0][0x360] ;  /* 0x00006c00ff0677ac */ /* 0x000e620008000800 */
[----:B0-----:R-:W-:Y:S01]  /*0030*/  VIADD R1, R1, 0xffffffd0 ;  /* 0xffffffd001017836 */ /* 0x001fe20000000000 */
[----:B------:R-:W1:Y:S01]  /*0040*/  S2R R3, SR_CTAID.X ;  /* 0x0000000000037919 */ /* 0x000e620000002500 */
[----:B------:R-:W0:Y:S01]  /*0050*/  LDCU.64 UR8, c[0x0][0x358] ;  /* 0x00006b00ff0877ac */ /* 0x000e220008000a00 */
[----:B-1----:R-:W-:Y:S01]  /*0060*/  IMAD R26, R3, UR6, R26 ;  /* 0x00000006031a7c24 */ /* 0x002fe2000f8e021a */
[----:B------:R-:W-:-:S06]  /*0070*/  CS2R R2, SR_CLOCKLO ;  /* 0x0000000000027805 */ /* 0x000fcc0000015000 */
[----:B------:R-:W-:Y:S01]  /*0080*/  LOP3.LUT R0, R2, 0xaad26b49, RZ, 0x3c, !PT ;  /* 0xaad26b4902007812 */ /* 0x000fe200078e3cff */
[----:B------:R-:W-:Y:S01]  /*0090*/  BSSY.RECONVERGENT B0, `(.L_x_0) ;  /* 0x000025f000007945 */ /* 0x000fe20003800200 */
[----:B------:R-:W-:Y:S02]  /*00a0*/  LOP3.LUT R2, R3, 0xf7dcefdd, RZ, 0x3c, !PT ;  /* 0xf7dcefdd03027812 */ /* 0x000fe400078e3cff */
[----:B------:R-:W-:Y:S01]  /*00b0*/  ISETP.NE.AND P0, PT, R26, RZ, PT ;  /* 0x000000ff1a00720c */ /* 0x000fe20003f05270 */
[----:B------:R-:W-:Y:S02]  /*00c0*/  IMAD R0, R0, 0x4182bed5, RZ ;  /* 0x4182bed500007824 */ /* 0x000fe400078e02ff */
[----:B------:R-:W-:Y:S02]  /*00d0*/  IMAD R3, R2, -0x658354e5, RZ ;  /* 0x9a7cab1b02037824 */ /* 0x000fe400078e02ff */
[C---:B------:R-:W-:Y:S01]  /*00e0*/  VIADD R5, R0.reuse, 0x75bcd15 ;  /* 0x075bcd1500057836 */ /* 0x040fe20000000000 */
[C---:B------:R-:W-:Y:S01]  /*00f0*/  LOP3.LUT R10, R0.reuse, 0x159a55e5, RZ, 0x3c, !PT ;  /* 0x159a55e5000a7812 */ /* 0x040fe200078e3cff */
[----:B------:R-:W-:Y:S01]  /*0100*/  VIADD R11, R3, 0x1f123bb5 ;  /* 0x1f123bb5030b7836 */ /* 0x000fe20000000000 */
[----:B------:R-:W-:-:S02]  /*0110*/  IADD3 R4, PT, PT, R0, 0x64f0c9, R3 ;  /* 0x0064f0c900047810 */ /* 0x000fc40007ffe003 */
[----:B------:R-:W-:Y:S01]  /*0120*/  LOP3.LUT R2, R3, 0x5491333, RZ, 0x3c, !PT ;  /* 0x0549133303027812 */ /* 0x000fe200078e3cff */
[----:B------:R-:W-:Y:S01]  /*0130*/  VIADD R3, R0, 0x583f19 ;  /* 0x00583f1900037836 */ /* 0x000fe20000000000 */
[----:B------:R1:W-:Y:S04]  /*0140*/  STL.64 [R1+0x8], R10 ;  /* 0x0000080a01007387 */ /* 0x0003e80000100a00 */
[----:B------:R1:W-:Y:S04]  /*0150*/  STL.64 [R1], R4 ;  /* 0x0000000401007387 */ /* 0x0003e80000100a00 */
[----:B------:R1:W-:Y:S01]  /*0160*/  STL.64 [R1+0x10], R2 ;  /* 0x0000100201007387 */ /* 0x0003e20000100a00 */
[----:B0-----:R-:W-:Y:S05]  /*0170*/  @!P0 BRA `(.L_x_1) ;  /* 0x0000002400408947 */ /* 0x001fea0003800000 */
[--C-:B------:R-:W-:Y:S01]  /*0180*/  SHF.R.S32.HI R9, RZ, 0x1f, R26.reuse ;  /* 0x0000001fff097819 */ /* 0x100fe2000001141a */
[----:B------:R-:W-:Y:S02]  /*0190*/  IMAD.MOV.U32 R8, RZ, RZ, R26 ;  /* 0x000000ffff087224 */ /* 0x000fe400078e001a */
[----:B------:R-:W-:-:S07]  /*01a0*/  IMAD.MOV.U32 R0, RZ, RZ, RZ ;  /* 0x000000ffff007224 */ /* 0x000fce00078e00ff */
.L_x_10:
[----:B------:R-:W-:Y:S01]  /*01b0*/  LOP3.LUT R19, R8, 0x3, RZ, 0xc0, !PT ;  /* 0x0000000308137812 */ /* 0x000fe200078ec0ff */
[----:B------:R-:W-:Y:S03]  /*01c0*/  BSSY.RECONVERGENT B1, `(.L_x_2) ;  /* 0x0000245000017945 */ /* 0x000fe60003800200 */
[----:B------:R-:W-:-:S04]  /*01d0*/  ISETP.NE.U32.AND P0, PT, R19, RZ, PT ;  /* 0x000000ff1300720c */ /* 0x000fc80003f05070 */
[----:B------:R-:W-:-:S13]  /*01e0*/  ISETP.NE.AND.EX P0, PT, RZ, RZ, PT, P0 ;  /* 0x000000ffff00720c */ /* 0x000fda0003f05300 */
[----:B0-23--:R-:W-:Y:S05]  /*01f0*/  @!P0 BRA `(.L_x_3) ;  /* 0x0000002400048947 */ /* 0x00dfea0003800000 */
[----:B------:R-:W0:Y:S01]  /*0200*/  LDC.64 R6, c[0x4][RZ] ;  /* 0x01000000ff067b82 */ /* 0x000e220000000a00 */
[----:B------:R-:W-:Y:S01]  /*0210*/  IMAD.MOV.U32 R14, RZ, RZ, RZ ;  /* 0x000000ffff0e7224 */ /* 0x000fe200078e00ff */
[----:B-1----:R-:W-:Y:S02]  /*0220*/  CS2R R2, SRZ ;  /* 0x0000000000027805 */ /* 0x002fe4000001ff00 */
[----:B------:R-:W-:Y:S01]  /*0230*/  CS2R R10, SRZ ;  /* 0x00000000000a7805 */ /* 0x000fe2000001ff00 */
[----:B------:R-:W-:Y:S02]  /*0240*/  IMAD.MOV.U32 R5, RZ, RZ, RZ ;  /* 0x000000ffff057224 */ /* 0x000fe400078e00ff */
[----:B0-----:R-:W-:-:S07]  /*0250*/  IMAD.WIDE.U32 R6, R0, 0xc80, R6 ;  /* 0x00000c8000067825 */ /* 0x001fce00078e0006 */
.L_x_5:
[----:B------:R-:W-:-:S06]  /*0260*/  IMAD R15, R14, 0x4, R1 ;  /* 0x000000040e0f7824 */ /* 0x000fcc00078e0201 */
[----:B------:R-:W5:Y:S01]  /*0270*/  LDL R15, [R15+0x4] ;  /* 0x000004000f0f7983 */ /* 0x000f620000100800 */
[----:B------:R-:W-:Y:S01]  /*0280*/  IMAD.SHL.U32 R16, R14, 0x20, RZ ;  /* 0x000000200e107824 */ /* 0x000fe200078e00ff */
[----:B------:R-:W-:-:S06]  /*0290*/  UMOV UR4, URZ ;  /* 0x000000ff00047c82 */ /* 0x000fcc0008000000 */
.L_x_4:
[----:B-----5:R-:W-:Y:S01]  /*02a0*/  SHF.R.U32.HI R25, RZ, UR4, R15 ;  /* 0x00000004ff197c19 */ /* 0x020fe2000801160f */
[----:B------:R-:W-:-:S03]  /*02b0*/  VIADD R12, R16, UR4 ;  /* 0x00000004100c7c36 */ /* 0x000fc60008000000 */
[----:B------:R-:W-:-:S04]  /*02c0*/  LOP3.LUT R13, R25, 0x1, RZ, 0xc0, !PT ;  /* 0x00000001190d7812 */ /* 0x000fc800078ec0ff */
[----:B------:R-:W-:Y:S01]  /*02d0*/  ISETP.NE.U32.AND P0, PT, R13, 0x1, PT ;  /* 0x000000010d00780c */ /* 0x000fe20003f05070 */
[----:B------:R-:W-:-:S03]  /*02e0*/  IMAD R13, R12, 0x5, RZ ;  /* 0x000000050c0d7824 */ /* 0x000fc600078e02ff */
[----:B------:R-:W-:Y:S01]  /*02f0*/  R2P PR, R25, 0x7e ;  /* 0x0000007e19007804 */ /* 0x000fe20000000000 */
[----:B------:R-:W-:-:S08]  /*0300*/  IMAD.WIDE.U32 R12, R13, 0x4, R6 ;  /* 0x000000040d0c7825 */ /* 0x000fd000078e0006 */
[----:B------:R-:W2:Y:S04]  /*0310*/  @!P0 LDG.E R24, desc[UR8][R12.64+0x10] ;  /* 0x000010080c188981 */ /* 0x000ea8000c1e1900 */
[----:B------:R-:W3:Y:S04]  /*0320*/  @P1 LDG.E R28, desc[UR8][R12.64+0x24] ;  /* 0x000024080c1c1981 */ /* 0x000ee8000c1e1900 */
[----:B------:R-:W4:Y:S04]  /*0330*/  @P2 LDG.E R30, desc[UR8][R12.64+0x38] ;  /* 0x000038080c1e2981 */ /* 0x000f28000c1e1900 */
[----:B------:R-:W4:Y:S04]  /*0340*/  @P3 LDG.E R32, desc[UR8][R12.64+0x4c] ;  /* 0x00004c080c203981 */ /* 0x000f28000c1e1900 */
[----:B------:R-:W4:Y:S04]  /*0350*/  @P4 LDG.E R34, desc[UR8][R12.64+0x60] ;  /* 0x000060080c224981 */ /* 0x000f28000c1e1900 */
[----:B------:R-:W4:Y:S04]  /*0360*/  @!P0 LDG.E R22, desc[UR8][R12.64+0x8] ;  /* 0x000008080c168981 */ /* 0x000f28000c1e1900 */
[----:B------:R-:W4:Y:S04]  /*0370*/  @!P0 LDG.E R20, desc[UR8][R12.64] ;  /* 0x000000080c148981 */ /* 0x000f28000c1e1900 */
[----:B------:R-:W4:Y:S04]  /*0380*/  @P5 LDG.E R36, desc[UR8][R12.64+0x74] ;  /* 0x000074080c245981 */ /* 0x000f28000c1e1900 */
[----:B------:R-:W4:Y:S04]  /*0390*/  @!P0 LDG.E R17, desc[UR8][R12.64+0x4] ;  /* 0x000004080c118981 */ /* 0x000f28000c1e1900 */
[----:B------:R-:W4:Y:S04]  /*03a0*/  @!P0 LDG.E R21, desc[UR8][R12.64+0xc] ;  /* 0x00000c080c158981 */ /* 0x000f28000c1e1900 */
[----:B------:R-:W4:Y:S04]  /*03b0*/  @P6 LDG.E R23, desc[UR8][R12.64+0x88] ;  /* 0x000088080c176981 */ /* 0x000f28000c1e1900 */
[----:B------:R-:W4:Y:S04]  /*03c0*/  @P1 LDG.E R18, desc[UR8][R12.64+0x14] ;  /* 0x000014080c121981 */ /* 0x000f28000c1e1900 */
[----:B------:R-:W4:Y:S04]  /*03d0*/  @P2 LDG.E R27, desc[UR8][R12.64+0x34] ;  /* 0x000034080c1b2981 */ /* 0x000f28000c1e1900 */
[----:B------:R-:W4:Y:S04]  /*03e0*/  @P3 LDG.E R29, desc[UR8][R12.64+0x40] ;  /* 0x000040080c1d3981 */ /* 0x000f28000c1e1900 */
[----:B------:R-:W4:Y:S04]  /*03f0*/  @P3 LDG.E R31, desc[UR8][R12.64+0x48] ;  /* 0x000048080c1f3981 */ /* 0x000f28000c1e1900 */
[----:B------:R-:W4:Y:S01]  /*0400*/  @P4 LDG.E R33, desc[UR8][R12.64+0x54] ;  /* 0x000054080c214981 */ /* 0x000f22000c1e1900 */
[----:B--2---:R-:W-:-:S03]  /*0410*/  @!P0 LOP3.LUT R3, R3, R24, RZ, 0x3c, !PT ;  /* 0x0000001803038212 */ /* 0x004fc600078e3cff */
[----:B------:R-:W2:Y:S01]  /*0420*/  @P2 LDG.E R24, desc[UR8][R12.64+0x30] ;  /* 0x000030080c182981 */ /* 0x000ea2000c1e1900 */
[----:B---3--:R-:W-:-:S03]  /*0430*/  @P1 LOP3.LUT R3, R3, R28, RZ, 0x3c, !PT ;  /* 0x0000001c03031212 */ /* 0x008fc600078e3cff */
[----:B------:R-:W3:Y:S01]  /*0440*/  @P3 LDG.E R28, desc[UR8][R12.64+0x3c] ;  /* 0x00003c080c1c3981 */ /* 0x000ee2000c1e1900 */
[----:B----4-:R-:W-:-:S03]  /*0450*/  @P2 LOP3.LUT R3, R3, R30, RZ, 0x3c, !PT ;  /* 0x0000001e03032212 */ /* 0x010fc600078e3cff */
[----:B------:R-:W4:Y:S01]  /*0460*/  @P3 LDG.E R30, desc[UR8][R12.64+0x44] ;  /* 0x000044080c1e3981 */ /* 0x000f22000c1e1900 */
[----:B------:R-:W-:-:S03]  /*0470*/  @P3 LOP3.LUT R3, R3, R32, RZ, 0x3c, !PT ;  /* 0x0000002003033212 */ /* 0x000fc600078e3cff */
[----:B------:R-:W4:Y:S01]  /*0480*/  @P4 LDG.E R32, desc[UR8][R12.64+0x58] ;  /* 0x000058080c204981 */ /* 0x000f22000c1e1900 */
[----:B------:R-:W-:Y:S02]  /*0490*/  @P4 LOP3.LUT R3, R3, R34, RZ, 0x3c, !PT ;  /* 0x0000002203034212 */ /* 0x000fe400078e3cff */
[----:B------:R-:W-:Y:S02]  /*04a0*/  @!P0 LOP3.LUT R11, R11, R22, RZ, 0x3c, !PT ;  /* 0x000000160b0b8212 */ /* 0x000fe400078e3cff */
[----:B------:R-:W2:Y:S01]  /*04b0*/  @P2 LDG.E R22, desc[UR8][R12.64+0x28] ;  /* 0x000028080c162981 */ /* 0x000ea2000c1e1900 */
[----:B------:R-:W-:-:S03]  /*04c0*/  @!P0 LOP3.LUT R5, R5, R20, RZ, 0x3c, !PT ;  /* 0x0000001405058212 */ /* 0x000fc600078e3cff */
[----:B------:R-:W3:Y:S01]  /*04d0*/  @P1 LDG.E R20, desc[UR8][R12.64+0x1c] ;  /* 0x00001c080c141981 */ /* 0x000ee2000c1e1900 */
[----:B------:R-:W-:Y:S02]  /*04e0*/  @P5 LOP3.LUT R3, R3, R36, RZ, 0x3c, !PT ;  /* 0x0000002403035212 */ /* 0x000fe400078e3cff */
[----:B------:R-:W-:Y:S02]  /*04f0*/  @!P0 LOP3.LUT R10, R10, R17, RZ, 0x3c, !PT ;  /* 0x000000110a0a8212 */ /* 0x000fe400078e3cff */
[----:B------:R-:W4:Y:S01]  /*0500*/  @P1 LDG.E R17, desc[UR8][R12.64+0x18] ;  /* 0x000018080c111981 */ /* 0x000f22000c1e1900 */
[----:B------:R-:W-:-:S03]  /*0510*/  @!P0 LOP3.LUT R2, R2, R21, RZ, 0x3c, !PT ;  /* 0x0000001502028212 */ /* 0x000fc600078e3cff */
[----:B------:R-:W4:Y:S01]  /*0520*/  @P1 LDG.E R21, desc[UR8][R12.64+0x20] ;  /* 0x000020080c151981 */ /* 0x000f22000c1e1900 */
[----:B------:R-:W-:-:S03]  /*0530*/  @P6 LOP3.LUT R3, R3, R23, RZ, 0x3c, !PT ;  /* 0x0000001703036212 */ /* 0x000fc600078e3cff */
[----:B------:R-:W4:Y:S01]  /*0540*/  @P2 LDG.E R23, desc[UR8][R12.64+0x2c] ;  /* 0x00002c080c172981 */ /* 0x000f22000c1e1900 */
[----:B------:R-:W-:-:S03]  /*0550*/  @P1 LOP3.LUT R5, R5, R18, RZ, 0x3c, !PT ;  /* 0x0000001205051212 */ /* 0x000fc600078e3cff */
[----:B------:R-:W4:Y:S01]  /*0560*/  @P4 LDG.E R18, desc[UR8][R12.64+0x50] ;  /* 0x000050080c124981 */ /* 0x000f22000c1e1900 */
[----:B------:R-:W-:Y:S02]  /*0570*/  LOP3.LUT P0, RZ, R25, 0x80, RZ, 0xc0, !PT ;  /* 0x0000008019ff7812 */ /* 0x000fe4000780c0ff */
[----:B--2---:R-:W-:Y:S02]  /*0580*/  @P2 LOP3.LUT R5, R5, R22, RZ, 0x3c, !PT ;  /* 0x0000001605052212 */ /* 0x004fe400078e3cff */
[----:B------:R-:W2:Y:S01]  /*0590*/  @P6 LDG.E R22, desc[UR8][R12.64+0x78] ;  /* 0x000078080c166981 */ /* 0x000ea2000c1e1900 */
[----:B---3--:R-:W-:Y:S02]  /*05a0*/  @P1 LOP3.LUT R11, R11, R20, RZ, 0x3c, !PT ;  /* 0x000000140b0b1212 */ /* 0x008fe400078e3cff */
[----:B------:R-:W-:Y:S01]  /*05b0*/  @P3 LOP3.LUT R5, R5, R28, RZ, 0x3c, !PT ;  /* 0x0000001c05053212 */ /* 0x000fe200078e3cff */
[----:B------:R-:W3:Y:S01]  /*05c0*/  @P5 LDG.E R20, desc[UR8][R12.64+0x6c] ;  /* 0x00006c080c145981 */ /* 0x000ee2000c1e1900 */
[----:B------:R-:W-:-:S03]  /*05d0*/  @P2 LOP3.LUT R11, R11, R24, RZ, 0x3c, !PT ;  /* 0x000000180b0b2212 */ /* 0x000fc600078e3cff */
[----:B------:R-:W2:Y:S01]  /*05e0*/  @P6 LDG.E R24, desc[UR8][R12.64+0x80] ;  /* 0x000080080c186981 */ /* 0x000ea2000c1e1900 */
[----:B----4-:R-:W-:-:S03]  /*05f0*/  @P1 LOP3.LUT R10, R10, R17, RZ, 0x3c, !PT ;  /* 0x000000110a0a1212 */ /* 0x010fc600078e3cff */
[----:B------:R-:W4:Y:S01]  /*0600*/  @P4 LDG.E R17, desc[UR8][R12.64+0x5c] ;  /* 0x00005c080c114981 */ /* 0x000f22000c1e1900 */
[----:B------:R-:W-:-:S03]  /*0610*/  @P1 LOP3.LUT R2, R2, R21, RZ, 0x3c, !PT ;  /* 0x0000001502021212 */ /* 0x000fc600078e3cff */
[----:B------:R-:W2:Y:S01]  /*0620*/  @P5 LDG.E R21, desc[UR8][R12.64+0x68] ;  /* 0x000068080c155981 */ /* 0x000ea2000c1e1900 */
[----:B------:R-:W-:-:S03]  /*0630*/  @P2 LOP3.LUT R10, R10, R23, RZ, 0x3c, !PT ;  /* 0x000000170a0a2212 */ /* 0x000fc600078e3cff */
[----:B------:R-:W2:Y:S01]  /*0640*/  @P5 LDG.E R23, desc[UR8][R12.64+0x70] ;  /* 0x000070080c175981 */ /* 0x000ea2000c1e1900 */
[----:B------:R-:W-:-:S03]  /*0650*/  @P4 LOP3.LUT R5, R5, R18, RZ, 0x3c, !PT ;  /* 0x0000001205054212 */ /* 0x000fc600078e3cff */
[----:B------:R-:W2:Y:S01]  /*0660*/  @P5 LDG.E R18, desc[UR8][R12.64+0x64] ;  /* 0x000064080c125981 */ /* 0x000ea2000c1e1900 */
[----:B------:R-:W-:Y:S02]  /*0670*/  @P2 LOP3.LUT R2, R2, R27, RZ, 0x3c, !PT ;  /* 0x0000001b02022212 */ /* 0x000fe400078e3cff */
[----:B------:R-:W-:Y:S01]  /*0680*/  @P3 LOP3.LUT R10, R10, R29, RZ, 0x3c, !PT ;  /* 0x0000001d0a0a3212 */ /* 0x000fe200078e3cff */
[----:B------:R-:W2:Y:S01]  /*0690*/  @P6 LDG.E R27, desc[UR8][R12.64+0x7c] ;  /* 0x00007c080c1b6981 */ /* 0x000ea2000c1e1900 */
[----:B------:R-:W-:-:S03]  /*06a0*/  @P3 LOP3.LUT R11, R11, R30, RZ, 0x3c, !PT ;  /* 0x0000001e0b0b3212 */ /* 0x000fc600078e3cff */
[----:B------:R-:W2:Y:S01]  /*06b0*/  @P6 LDG.E R29, desc[UR8][R12.64+0x84] ;  /* 0x000084080c1d6981 */ /* 0x000ea2000c1e1900 */
[----:B------:R-:W-:Y:S02]  /*06c0*/  @P3 LOP3.LUT R2, R2, R31, RZ, 0x3c, !PT ;  /* 0x0000001f02023212 */ /* 0x000fe400078e3cff */
[----:B------:R-:W-:Y:S01]  /*06d0*/  @P4 LOP3.LUT R10, R10, R33, RZ, 0x3c, !PT ;  /* 0x000000210a0a4212 */ /* 0x000fe200078e3cff */
[----:B------:R-:W2:Y:S01]  /*06e0*/  @P0 LDG.E R28, desc[UR8][R12.64+0x8c] ;  /* 0x00008c080c1c0981 */ /* 0x000ea2000c1e1900 */
[----:B------:R-:W-:-:S03]  /*06f0*/  @P4 LOP3.LUT R11, R11, R32, RZ, 0x3c, !PT ;  /* 0x000000200b0b4212 */ /* 0x000fc600078e3cff */
[----:B------:R-:W2:Y:S04]  /*0700*/  @P0 LDG.E R31, desc[UR8][R12.64+0x90] ;  /* 0x000090080c1f0981 */ /* 0x000ea8000c1e1900 */
[----:B------:R-:W2:Y:S04]  /*0710*/  @P0 LDG.E R30, desc[UR8][R12.64+0x94] ;  /* 0x000094080c1e0981 */ /* 0x000ea8000c1e1900 */
[----:B------:R-:W2:Y:S04]  /*0720*/  @P0 LDG.E R33, desc[UR8][R12.64+0x98] ;  /* 0x000098080c210981 */ /* 0x000ea8000c1e1900 */
[----:B------:R-:W2:Y:S01]  /*0730*/  @P0 LDG.E R32, desc[UR8][R12.64+0x9c] ;  /* 0x00009c080c200981 */ /* 0x000ea2000c1e1900 */
[----:B---3--:R-:W-:-:S02]  /*0740*/  @P5 LOP3.LUT R11, R11, R20, RZ, 0x3c, !PT ;  /* 0x000000140b0b5212 */ /* 0x008fc400078e3cff */
[----:B----4-:R-:W-:Y:S02]  /*0750*/  @P4 LOP3.LUT R2, R2, R17, RZ, 0x3c, !PT ;  /* 0x0000001102024212 */ /* 0x010fe400078e3cff */
[----:B--2---:R-:W-:Y:S02]  /*0760*/  @P5 LOP3.LUT R10, R10, R21, RZ, 0x3c, !PT ;  /* 0x000000150a0a5212 */ /* 0x004fe400078e3cff */
[----:B------:R-:W-:Y:S02]  /*0770*/  @P5 LOP3.LUT R2, R2, R23, RZ, 0x3c, !PT ;  /* 0x0000001702025212 */ /* 0x000fe400078e3cff */
[----:B------:R-:W-:Y:S02]  /*0780*/  @P5 LOP3.LUT R5, R5, R18, RZ, 0x3c, !PT ;  /* 0x0000001205055212 */ /* 0x000fe400078e3cff */
[----:B------:R-:W-:Y:S02]  /*0790*/  @P6 LOP3.LUT R11, R11, R24, RZ, 0x3c, !PT ;  /* 0x000000180b0b6212 */ /* 0x000fe400078e3cff */
[----:B------:R-:W-:-:S02]  /*07a0*/  @P6 LOP3.LUT R5, R5, R22, RZ, 0x3c, !PT ;  /* 0x0000001605056212 */ /* 0x000fc400078e3cff */
[----:B------:R-:W-:Y:S02]  /*07b0*/  @P6 LOP3.LUT R10, R10, R27, RZ, 0x3c, !PT ;  /* 0x0000001b0a0a6212 */ /* 0x000fe400078e3cff */
[----:B------:R-:W-:Y:S02]  /*07c0*/  @P6 LOP3.LUT R2, R2, R29, RZ, 0x3c, !PT ;  /* 0x0000001d02026212 */ /* 0x000fe400078e3cff */
[----:B------:R-:W-:Y:S02]  /*07d0*/  @P0 LOP3.LUT R5, R5, R28, RZ, 0x3c, !PT ;  /* 0x0000001c05050212 */ /* 0x000fe400078e3cff */
[----:B------:R-:W-:Y:S02]  /*07e0*/  @P0 LOP3.LUT R10, R10, R31, RZ, 0x3c, !PT ;  /* 0x0000001f0a0a0212 */ /* 0x000fe400078e3cff */
[----:B------:R-:W-:Y:S02]  /*07f0*/  @P0 LOP3.LUT R11, R11, R30, RZ, 0x3c, !PT ;  /* 0x0000001e0b0b0212 */ /* 0x000fe400078e3cff */
[----:B------:R-:W-:-:S02]  /*0800*/  @P0 LOP3.LUT R2, R2, R33, RZ, 0x3c, !PT ;  /* 0x0000002102020212 */ /* 0x000fc400078e3cff */
[----:B------:R-:W-:Y:S02]  /*0810*/  @P0 LOP3.LUT R3, R3, R32, RZ, 0x3c, !PT ;  /* 0x0000002003030212 */ /* 0x000fe400078e3cff */
[----:B------:R-:W-:-:S13]  /*0820*/  R2P PR, R25.B1, 0x7f ;  /* 0x0000007f19007804 */ /* 0x000fda0000001000 */
[----:B------:R-:W2:Y:S04]  /*0830*/  @P0 LDG.E R20, desc[UR8][R12.64+0xa0] ;  /* 0x0000a0080c140981 */ /* 0x000ea8000c1e1900 */
[----:B------:R-:W3:Y:S04]  /*0840*/  @P0 LDG.E R24, desc[UR8][R12.64+0xb0] ;  /* 0x0000b0080c180981 */ /* 0x000ee8000c1e1900 */
[----:B------:R-:W4:Y:S04]  /*0850*/  @P0 LDG.E R21, desc[UR8][R12.64+0xa4] ;  /* 0x0000a4080c150981 */ /* 0x000f28000c1e1900 */
        /* <DEDUP_REMOVED lines=10> */
[----:B------:R-:W4:Y:S01]  /*0900*/  @P4 LDG.E R29, desc[UR8][R12.64+0xf4] ;  /* 0x0000f4080c1d4981 */ /* 0x000f22000c1e1900 */
[----:B--2---:R-:W-:-:S03]  /*0910*/  @P0 LOP3.LUT R5, R5, R20, RZ, 0x3c, !PT ;  /* 0x0000001405050212 */ /* 0x004fc600078e3cff */
[----:B------:R-:W2:Y:S01]  /*0920*/  @P1 LDG.E R20, desc[UR8][R12.64+0xc4] ;  /* 0x0000c4080c141981 */ /* 0x000ea2000c1e1900 */
[----:B---3--:R-:W-:-:S03]  /*0930*/  @P0 LOP3.LUT R3, R3, R24, RZ, 0x3c, !PT ;  /* 0x0000001803030212 */ /* 0x008fc600078e3cff */
[----:B------:R-:W3:Y:S01]  /*0940*/  @P2 LDG.E R24, desc[UR8][R12.64+0xd0] ;  /* 0x0000d0080c182981 */ /* 0x000ee2000c1e1900 */
[----:B----4-:R-:W-:-:S03]  /*0950*/  @P0 LOP3.LUT R10, R10, R21, RZ, 0x3c, !PT ;  /* 0x000000150a0a0212 */ /* 0x010fc600078e3cff */
[----:B------:R-:W4:Y:S01]  /*0960*/  @P2 LDG.E R21, desc[UR8][R12.64+0xcc] ;  /* 0x0000cc080c152981 */ /* 0x000f22000c1e1900 */
[----:B------:R-:W-:-:S03]  /*0970*/  @P0 LOP3.LUT R11, R11, R22, RZ, 0x3c, !PT ;  /* 0x000000160b0b0212 */ /* 0x000fc600078e3cff */
[----:B------:R-:W4:Y:S01]  /*0980*/  @P2 LDG.E R22, desc[UR8][R12.64+0xc8] ;  /* 0x0000c8080c162981 */ /* 0x000f22000c1e1900 */
[----:B------:R-:W-:-:S03]  /*0990*/  @P0 LOP3.LUT R2, R2, R23, RZ, 0x3c, !PT ;  /* 0x0000001702020212 */ /* 0x000fc600078e3cff */
[----:B------:R-:W4:Y:S01]  /*09a0*/  @P2 LDG.E R23, desc[UR8][R12.64+0xd4] ;  /* 0x0000d4080c172981 */ /* 0x000f22000c1e1900 */
[----:B------:R-:W-:-:S03]  /*09b0*/  @P1 LOP3.LUT R5, R5, R28, RZ, 0x3c, !PT ;  /* 0x0000001c05051212 */ /* 0x000fc600078e3cff */
[----:B------:R-:W4:Y:S01]  /*09c0*/  @P2 LDG.E R28, desc[UR8][R12.64+0xd8] ;  /* 0x0000d8080c1c2981 */ /* 0x000f22000c1e1900 */
[----:B------:R-:W-:Y:S02]  /*09d0*/  LOP3.LUT P0, RZ, R25, 0x8000, RZ, 0xc0, !PT ;  /* 0x0000800019ff7812 */ /* 0x000fe4000780c0ff */
[----:B------:R-:W-:Y:S01]  /*09e0*/  @P1 LOP3.LUT R10, R10, R27, RZ, 0x3c, !PT ;  /* 0x0000001b0a0a1212 */ /* 0x000fe200078e3cff */
[----:B------:R-:W4:Y:S01]  /*09f0*/  @P3 LDG.E R25, desc[UR8][R12.64+0xe0] ;  /* 0x0000e0080c193981 */ /* 0x000f22000c1e1900 */
[----:B------:R-:W-:-:S03]  /*0a00*/  @P1 LOP3.LUT R11, R11, R18, RZ, 0x3c, !PT ;  /* 0x000000120b0b1212 */ /* 0x000fc600078e3cff */
[----:B------:R-:W4:Y:S04]  /*0a10*/  @P3 LDG.E R27, desc[UR8][R12.64+0xe8] ;  /* 0x0000e8080c1b3981 */ /* 0x000f28000c1e1900 */
[----:B------:R-:W4:Y:S01]  /*0a20*/  @P4 LDG.E R18, desc[UR8][R12.64+0xf8] ;  /* 0x0000f8080c124981 */ /* 0x000f22000c1e1900 */
[----:B------:R-:W-:-:S03]  /*0a30*/  @P1 LOP3.LUT R2, R2, R17, RZ, 0x3c, !PT ;  /* 0x0000001102021212 */ /* 0x000fc600078e3cff */
[----:B------:R-:W4:Y:S04]  /*0a40*/  @P4 LDG.E R17, desc[UR8][R12.64+0xfc] ;  /* 0x0000fc080c114981 */ /* 0x000f28000c1e1900 */
[----:B------:R-:W4:Y:S01]  /*0a50*/  @P0 LDG.E R31, desc[UR8][R12.64+0x13c] ;  /* 0x00013c080c1f0981 */ /* 0x000f22000c1e1900 */
[----:B--2---:R-:W-:-:S03]  /*0a60*/  @P1 LOP3.LUT R3, R3, R20, RZ, 0x3c, !PT ;  /* 0x0000001403031212 */ /* 0x004fc600078e3cff */
[----:B------:R-:W2:Y:S01]  /*0a70*/  @P4 LDG.E R20, desc[UR8][R12.64+0x100] ;  /* 0x000100080c144981 */ /* 0x000ea2000c1e1900 */
[----:B---3--:R-:W-:-:S03]  /*0a80*/  @P2 LOP3.LUT R11, R11, R24, RZ, 0x3c, !PT ;  /* 0x000000180b0b2212 */ /* 0x008fc600078e3cff */
[----:B------:R-:W3:Y:S01]  /*0a90*/  @P5 LDG.E R24, desc[UR8][R12.64+0x10c] ;  /* 0x00010c080c185981 */ /* 0x000ee2000c1e1900 */
[----:B----4-:R-:W-:Y:S02]  /*0aa0*/  @P2 LOP3.LUT R10, R10, R21, RZ, 0x3c, !PT ;  /* 0x000000150a0a2212 */ /* 0x010fe400078e3cff */
[----:B------:R-:W-:Y:S01]  /*0ab0*/  @P3 LOP3.LUT R11, R11, R32, RZ, 0x3c, !PT ;  /* 0x000000200b0b3212 */ /* 0x000fe200078e3cff */
[----:B------:R-:W4:Y:S01]  /*0ac0*/  @P5 LDG.E R21, desc[UR8][R12.64+0x108] ;  /* 0x000108080c155981 */ /* 0x000f22000c1e1900 */
[----:B------:R-:W-:-:S03]  /*0ad0*/  @P2 LOP3.LUT R5, R5, R22, RZ, 0x3c, !PT ;  /* 0x0000001605052212 */ /* 0x000fc600078e3cff */
[----:B------:R-:W4:Y:S01]  /*0ae0*/  @P5 LDG.E R22, desc[UR8][R12.64+0x104] ;  /* 0x000104080c165981 */ /* 0x000f22000c1e1900 */
[----:B------:R-:W-:-:S03]  /*0af0*/  @P2 LOP3.LUT R2, R2, R23, RZ, 0x3c, !PT ;  /* 0x0000001702022212 */ /* 0x000fc600078e3cff */
[----:B------:R-:W4:Y:S01]  /*0b00*/  @P5 LDG.E R23, desc[UR8][R12.64+0x110] ;  /* 0x000110080c175981 */ /* 0x000f22000c1e1900 */
[----:B------:R-:W-:-:S03]  /*0b10*/  @P2 LOP3.LUT R3, R3, R28, RZ, 0x3c, !PT ;  /* 0x0000001c03032212 */ /* 0x000fc600078e3cff */
[----:B------:R-:W4:Y:S01]  /*0b20*/  @P5 LDG.E R28, desc[UR8][R12.64+0x114] ;  /* 0x000114080c1c5981 */ /* 0x000f22000c1e1900 */
[----:B------:R-:W-:Y:S02]  /*0b30*/  @P3 LOP3.LUT R5, R5, R30, RZ, 0x3c, !PT ;  /* 0x0000001e05053212 */ /* 0x000fe400078e3cff */
        /* <DEDUP_REMOVED lines=12> */
[----:B------:R-:W4:Y:S04]  /*0c00*/  @P0 LDG.E R34, desc[UR8][R12.64+0x12c] ;  /* 0x00012c080c220981 */ /* 0x000f28000c1e1900 */
[----:B------:R-:W4:Y:S04]  /*0c10*/  @P0 LDG.E R17, desc[UR8][R12.64+0x130] ;  /* 0x000130080c110981 */ /* 0x000f28000c1e1900 */
[----:B------:R-:W4:Y:S04]  /*0c20*/  @P0 LDG.E R36, desc[UR8][R12.64+0x134] ;  /* 0x000134080c240981 */ /* 0x000f28000c1e1900 */
[----:B------:R-:W4:Y:S01]  /*0c30*/  @P0 LDG.E R29, desc[UR8][R12.64+0x138] ;  /* 0x000138080c1d0981 */ /* 0x000f22000c1e1900 */
[----:B------:R-:W-:-:S04]  /*0c40*/  UIADD3 UR4, UPT, UPT, UR4, 0x10, URZ ;  /* 0x0000001004047890 */ /* 0x000fc8000fffe0ff */
[----:B------:R-:W-:Y:S01]  /*0c50*/  UISETP.NE.AND UP0, UPT, UR4, 0x20, UPT ;  /* 0x000000200400788c */ /* 0x000fe2000bf05270 */
[----:B--2---:R-:W-:Y:S02]  /*0c60*/  @P4 LOP3.LUT R3, R3, R20, RZ, 0x3c, !PT ;  /* 0x0000001403034212 */ /* 0x004fe400078e3cff */
[----:B---3--:R-:W-:Y:S02]  /*0c70*/  @P5 LOP3.LUT R11, R11, R24, RZ, 0x3c, !PT ;  /* 0x000000180b0b5212 */ /* 0x008fe400078e3cff */
[----:B----4-:R-:W-:Y:S02]  /*0c80*/  @P5 LOP3.LUT R10, R10, R21, RZ, 0x3c, !PT ;  /* 0x000000150a0a5212 */ /* 0x010fe400078e3cff */
        /* <DEDUP_REMOVED lines=10> */
[----:B------:R-:W-:Y:S02]  /*0d30*/  @P0 LOP3.LUT R10, R10, R17, RZ, 0x3c, !PT ;  /* 0x000000110a0a0212 */ /* 0x000fe400078e3cff */
[----:B------:R-:W-:Y:S02]  /*0d40*/  @P0 LOP3.LUT R11, R11, R36, RZ, 0x3c, !PT ;  /* 0x000000240b0b0212 */ /* 0x000fe400078e3cff */
[----:B------:R-:W-:Y:S01]  /*0d50*/  @P0 LOP3.LUT R2, R2, R29, RZ, 0x3c, !PT ;  /* 0x0000001d02020212 */ /* 0x000fe200078e3cff */
[----:B------:R-:W-:Y:S06]  /*0d60*/  BRA.U UP0, `(.L_x_4) ;  /* 0xfffffff5004c7547 */ /* 0x000fec000b83ffff */
[----:B------:R-:W-:-:S05]  /*0d70*/  VIADD R14, R14, 0x1 ;  /* 0x000000010e0e7836 */ /* 0x000fca0000000000 */
[----:B------:R-:W-:-:S13]  /*0d80*/  ISETP.NE.AND P0, PT, R14, 0x5, PT ;  /* 0x000000050e00780c */ /* 0x000fda0003f05270 */
[----:B------:R-:W-:Y:S05]  /*0d90*/  @P0 BRA `(.L_x_5) ;  /* 0xfffffff400300947 */ /* 0x000fea000383ffff */
[----:B------:R0:W-:Y:S01]  /*0da0*/  STL [R1+0x4], R5 ;  /* 0x0000040501007387 */ /* 0x0001e20000100800 */
[----:B------:R-:W-:-:S03]  /*0db0*/  ISETP.NE.U32.AND P0, PT, R19, 0x1, PT ;  /* 0x000000011300780c */ /* 0x000fc60003f05070 */
[----:B------:R0:W-:Y:S01]  /*0dc0*/  STL.64 [R1+0x8], R10 ;  /* 0x0000080a01007387 */ /* 0x0001e20000100a00 */
[----:B------:R-:W-:-:S03]  /*0dd0*/  ISETP.NE.AND.EX P0, PT, RZ, RZ, PT, P0 ;  /* 0x000000ffff00720c */ /* 0x000fc60003f05300 */
[----:B------:R0:W-:Y:S10]  /*0de0*/  STL.64 [R1+0x10], R2 ;  /* 0x0000100201007387 */ /* 0x0001f40000100a00 */
[----:B------:R-:W-:Y:S05]  /*0df0*/  @!P0 BRA `(.L_x_3) ;  /* 0x0000001800048947 */ /* 0x000fea0003800000 */
[----:B------:R-:W-:Y:S01]  /*0e00*/  UMOV UR4, URZ ;  /* 0x000000ff00047c82 */ /* 0x000fe20008000000 */
[----:B------:R-:W-:Y:S01]  /*0e10*/  UMOV UR5, URZ ;  /* 0x000000ff00057c82 */ /* 0x000fe20008000000 */
[----:B------:R-:W-:Y:S02]  /*0e20*/  IMAD.MOV.U32 R14, RZ, RZ, RZ ;  /* 0x000000ffff0e7224 */ /* 0x000fe400078e00ff */
[----:B0-----:R-:W-:Y:S02]  /*0e30*/  IMAD.MOV.U32 R5, RZ, RZ, RZ ;  /* 0x000000ffff057224 */ /* 0x001fe400078e00ff */
[----:B------:R-:W-:Y:S02]  /*0e40*/  IMAD.U32 R3, RZ, RZ, UR4 ;  /* 0x00000004ff037e24 */ /* 0x000fe4000f8e00ff */
[----:B------:R-:W-:Y:S02]  /*0e50*/  IMAD.U32 R2, RZ, RZ, UR5 ;  /* 0x00000005ff027e24 */ /* 0x000fe4000f8e00ff */
[----:B------:R-:W-:-:S02]  /*0e60*/  IMAD.U32 R11, RZ, RZ, UR4 ;  /* 0x00000004ff0b7e24 */ /* 0x000fc4000f8e00ff */
[----:B------:R-:W-:-:S07]  /*0e70*/  IMAD.U32 R10, RZ, RZ, UR5 ;  /* 0x00000005ff0a7e24 */ /* 0x000fce000f8e00ff */
.L_x_7:
[----:B------:R-:W-:-:S06]  /*0e80*/  IMAD R15, R14, 0x4, R1 ;  /* 0x000000040e0f7824 */ /* 0x000fcc00078e0201 */
[----:B------:R-:W5:Y:S01]  /*0e90*/  LDL R15, [R15+0x4] ;  /* 0x000004000f0f7983 */ /* 0x000f620000100800 */
[----:B------:R-:W-:Y:S01]  /*0ea0*/  IMAD.SHL.U32 R16, R14, 0x20, RZ ;  /* 0x000000200e107824 */ /* 0x000fe200078e00ff */
[----:B------:R-:W-:-:S06]  /*0eb0*/  UMOV UR4, URZ ;  /* 0x000000ff00047c82 */ /* 0x000fcc0008000000 */
.L_x_6:
        /* <DEDUP_REMOVED lines=181> */
[----:B------:R-:W-:Y:S05]  /*1a10*/  @P0 BRA `(.L_x_3) ;  /* 0x0000000800fc0947 */ /* 0x000fea0003800000 */
[----:B------:R-:W-:Y:S01]  /*1a20*/  UMOV UR4, URZ ;  /* 0x000000ff00047c82 */ /* 0x000fe20008000000 */
[----:B------:R-:W-:Y:S01]  /*1a30*/  UMOV UR5, URZ ;  /* 0x000000ff00057c82 */ /* 0x000fe20008000000 */
[----:B------:R-:W-:Y:S02]  /*1a40*/  IMAD.MOV.U32 R14, RZ, RZ, RZ ;  /* 0x000000ffff0e7224 */ /* 0x000fe400078e00ff */
[----:B--2---:R-:W-:Y:S02]  /*1a50*/  IMAD.MOV.U32 R5, RZ, RZ, RZ ;  /* 0x000000ffff057224 */ /* 0x004fe400078e00ff */
[----:B------:R-:W-:Y:S02]  /*1a60*/  IMAD.U32 R3, RZ, RZ, UR4 ;  /* 0x00000004ff037e24 */ /* 0x000fe4000f8e00ff */
[----:B------:R-:W-:Y:S02]  /*1a70*/  IMAD.U32 R2, RZ, RZ, UR5 ;  /* 0x00000005ff027e24 */ /* 0x000fe4000f8e00ff */
[----:B------:R-:W-:-:S02]  /*1a80*/  IMAD.U32 R11, RZ, RZ, UR4 ;  /* 0x00000004ff0b7e24 */ /* 0x000fc4000f8e00ff */
[----:B------:R-:W-:-:S07]  /*1a90*/  IMAD.U32 R10, RZ, RZ, UR5 ;  /* 0x00000005ff0a7e24 */ /* 0x000fce000f8e00ff */
.L_x_9:
[----:B------:R-:W-:-:S06]  /*1aa0*/  IMAD R15, R14, 0x4, R1 ;  /* 0x000000040e0f7824 */ /* 0x000fcc00078e0201 */
[----:B------:R-:W5:Y:S01]  /*1ab0*/  LDL R15, [R15+0x4] ;  /* 0x000004000f0f7983 */ /* 0x000f620000100800 */
[----:B------:R-:W-:Y:S01]  /*1ac0*/  IMAD.SHL.U32 R16, R14, 0x20, RZ ;  /* 0x000000200e107824 */ /* 0x000fe200078e00ff */
[----:B------:R-:W-:-:S06]  /*1ad0*/  UMOV UR4, URZ ;  /* 0x000000ff00047c82 */ /* 0x000fcc0008000000 */
.L_x_8:
        /* <DEDUP_REMOVED lines=28> */
[----:B------:R-:W-:-:S03]  /*1ca0*/  @!P0 LOP3.LUT R5, R5, R18, RZ, 0x3c, !PT ;  /* 0x0000001205058212 */ /* 0x000fc600078e3cff */
[----:B------:R-:W2:Y:S01]  /*1cb0*/  @P1 LDG.E R18, desc[UR8][R12.64+0x14] ;  /* 0x000014080c121981 */ /* 0x000ea2000c1e1900 */
[----:B------:R-:W-:-:S03]  /*1cc0*/  @!P0 LOP3.LUT R10, R10, R17, RZ, 0x3c, !PT ;  /* 0x000000110a0a8212 */ /* 0x000fc600078e3cff */
[----:B------:R-:W3:Y:S01]  /*1cd0*/  @P1 LDG.E R17, desc[UR8][R12.64+0x18] ;  /* 0x000018080c111981 */ /* 0x000ee2000c1e1900 */
[----:B------:R-:W-:-:S03]  /*1ce0*/  @P3 LOP3.LUT R3, R3, R30, RZ, 0x3c, !PT ;  /* 0x0000001e03033212 */ /* 0x000fc600078e3cff */
[----:B------:R-:W4:Y:S01]  /*1cf0*/  @P3 LDG.E R30, desc[UR8][R12.64+0x44] ;  /* 0x000044080c1e3981 */ /* 0x000f22000c1e1900 */
[----:B------:R-:W-:-:S03]  /*1d00*/  @!P0 LOP3.LUT R11, R11, R20, RZ, 0x3c, !PT ;  /* 0x000000140b0b8212 */ /* 0x000fc600078e3cff */
        /* <DEDUP_REMOVED lines=10> */
[----:B---3--:R-:W-:-:S03]  /*1db0*/  @P1 LOP3.LUT R10, R10, R17, RZ, 0x3c, !PT ;  /* 0x000000110a0a1212 */ /* 0x008fc600078e3cff */
[----:B------:R-:W3:Y:S01]  /*1dc0*/  @P4 LDG.E R17, desc[UR8][R12.64+0x5c] ;  /* 0x00005c080c114981 */ /* 0x000ee2000c1e1900 */
[----:B------:R-:W-:Y:S02]  /*1dd0*/  @P2 LOP3.LUT R5, R5, R22, RZ, 0x3c, !PT ;  /* 0x0000001605052212 */ /* 0x000fe400078e3cff */
[----:B------:R-:W-:Y:S01]  /*1de0*/  @P2 LOP3.LUT R10, R10, R21, RZ, 0x3c, !PT ;  /* 0x000000150a0a2212 */ /* 0x000fe200078e3cff */
[----:B------:R-:W3:Y:S01]  /*1df0*/  @P5 LDG.E R22, desc[UR8][R12.64+0x6c] ;  /* 0x00006c080c165981 */ /* 0x000ee2000c1e1900 */
[----:B----4-:R-:W-:-:S03]  /*1e00*/  @P1 LOP3.LUT R11, R11, R20, RZ, 0x3c, !PT ;  /* 0x000000140b0b1212 */ /* 0x010fc600078e3cff */
        /* <DEDUP_REMOVED lines=18> */
[----:B------:R-:W4:Y:S04]  /*1f30*/  @P0 LDG.E R29, desc[UR8][R12.64+0x90] ;  /* 0x000090080c1d0981 */ /* 0x000f28000c1e1900 */
[----:B------:R-:W4:Y:S04]  /*1f40*/  @P0 LDG.E R32, desc[UR8][R12.64+0x94] ;  /* 0x000094080c200981 */ /* 0x000f28000c1e1900 */
[----:B------:R-:W4:Y:S04]  /*1f50*/  @P0 LDG.E R31, desc[UR8][R12.64+0x98] ;  /* 0x000098080c1f0981 */ /* 0x000f28000c1e1900 */
[----:B------:R-:W4:Y:S01]  /*1f60*/  @P0 LDG.E R34, desc[UR8][R12.64+0x9c] ;  /* 0x00009c080c220981 */ /* 0x000f22000c1e1900 */
[----:B--2---:R-:W-:-:S02]  /*1f70*/  @P4 LOP3.LUT R11, R11, R18, RZ, 0x3c, !PT ;  /* 0x000000120b0b4212 */ /* 0x004fc400078e3cff */
[----:B---3--:R-:W-:Y:S02]  /*1f80*/  @P4 LOP3.LUT R2, R2, R17, RZ, 0x3c, !PT ;  /* 0x0000001102024212 */ /* 0x008fe400078e3cff */
[----:B------:R-:W-:Y:S02]  /*1f90*/  @P5 LOP3.LUT R11, R11, R22, RZ, 0x3c, !PT ;  /* 0x000000160b0b5212 */ /* 0x000fe400078e3cff */
        /* <DEDUP_REMOVED lines=37> */
[----:B------:R-:W-:Y:S01]  /*21f0*/  LOP3.LUT P0, RZ, R25, 0x8000, RZ, 0xc0, !PT ;  /* 0x0000800019ff7812 */ /* 0x000fe2000780c0ff */
[----:B------:R-:W4:Y:S01]  /*2200*/  @P2 LDG.E R24, desc[UR8][R12.64+0xc8] ;  /* 0x0000c8080c182981 */ /* 0x000f22000c1e1900 */
[----:B------:R-:W-:-:S03]  /*2210*/  @P1 LOP3.LUT R10, R10, R17, RZ, 0x3c, !PT ;  /* 0x000000110a0a1212 */ /* 0x000fc600078e3cff */
[----:B------:R-:W4:Y:S01]  /*2220*/  @P3 LDG.E R25, desc[UR8][R12.64+0xe0] ;  /* 0x0000e0080c193981 */ /* 0x000f22000c1e1900 */
[----:B------:R-:W-:-:S03]  /*2230*/  @P1 LOP3.LUT R5, R5, R18, RZ, 0x3c, !PT ;  /* 0x0000001205051212 */ /* 0x000fc600078e3cff */
[----:B------:R-:W4:Y:S04]  /*2240*/  @P4 LDG.E R17, desc[UR8][R12.64+0xf4] ;  /* 0x0000f4080c114981 */ /* 0x000f28000c1e1900 */
        /* <DEDUP_REMOVED lines=57> */
[----:B------:R3:W-:Y:S04]  /*25e0*/  STL [R1+0x4], R5 ;  /* 0x0000040501007387 */ /* 0x0007e80000100800 */
[----:B------:R3:W-:Y:S04]  /*25f0*/  STL.64 [R1+0x8], R10 ;  /* 0x0000080a01007387 */ /* 0x0007e80000100a00 */
[----:B------:R3:W-:Y:S02]  /*2600*/  STL.64 [R1+0x10], R2 ;  /* 0x0000100201007387 */ /* 0x0007e40000100a00 */
.L_x_3:
[----:B------:R-:W-:Y:S05]  /*2610*/  BSYNC.RECONVERGENT B1 ;  /* 0x0000000000017941 */ /* 0x000fea0003800200 */
.L_x_2:
[----:B------:R-:W-:Y:S01]  /*2620*/  ISETP.GT.U32.AND P0, PT, R8, 0x3, PT ;  /* 0x000000030800780c */ /* 0x000fe20003f04070 */
[----:B------:R-:W-:Y:S01]  /*2630*/  VIADD R0, R0, 0x1 ;  /* 0x0000000100007836 */ /* 0x000fe20000000000 */
[--C-:B------:R-:W-:Y:S02]  /*2640*/  SHF.R.U64 R8, R8, 0x2, R9.reuse ;  /* 0x0000000208087819 */ /* 0x100fe40000001209 */
[----:B------:R-:W-:Y:S02]  /*2650*/  ISETP.GT.U32.AND.EX P0, PT, R9, RZ, PT, P0 ;  /* 0x000000ff0900720c */ /* 0x000fe40003f04100 */
[----:B------:R-:W-:-:S11]  /*2660*/  SHF.R.U32.HI R9, RZ, 0x2, R9 ;  /* 0x00000002ff097819 */ /* 0x000fd60000011609 */
[----:B------:R-:W-:Y:S05]  /*2670*/  @P0 BRA `(.L_x_10) ;  /* 0xffffffd800cc0947 */ /* 0x000fea000383ffff */
.L_x_1:
[----:B------:R-:W-:Y:S05]  /*2680*/  BSYNC.RECONVERGENT B0 ;  /* 0x0000000000007941 */ /* 0x000fea0003800200 */
.L_x_0:
[----:B------:R-:W4:Y:S02]  /*2690*/  LDC.64 R6, c[0x0][0x3a0] ;  /* 0x0000e800ff067b82 */ /* 0x000f240000000a00 */
[----:B----4-:R-:W4:Y:S02]  /*26a0*/  LDG.E R7, desc[UR8][R6.64] ;  /* 0x0000000806077981 */ /* 0x010f24000c1e1900 */
[----:B----4-:R-:W-:-:S13]  /*26b0*/  ISETP.GE.AND P0, PT, R26, R7, PT ;  /* 0x000000071a00720c */ /* 0x010fda0003f06270 */
[----:B------:R-:W-:Y:S05]  /*26c0*/  @P0 EXIT ;  /* 0x000000000000094d */ /* 0x000fea0003800000 */
[----:B------:R-:W4:Y:S01]  /*26d0*/  LDC.64 R6, c[0x0][0x380] ;  /* 0x0000e000ff067b82 */ /* 0x000f220000000a00 */
[----:B------:R-:W5:Y:S02]  /*26e0*/  LDCU UR4, c[0x0][0x370] ;  /* 0x00006e00ff0477ac */ /* 0x000f640008000800 */
[----:B-----5:R-:W-:-:S12]  /*26f0*/  UIMAD UR4, UR6, UR4, URZ ;  /* 0x00000004060472a4 */ /* 0x020fd8000f8e02ff */
.L_x_17:
[----:B------:R-:W5:Y:S08]  /*2700*/  LDC.64 R8, c[0x0][0x388] ;  /* 0x0000e200ff087b82 */ /* 0x000f700000000a00 */
[----:B------:R-:W0:Y:S01]  /*2710*/  LDC.64 R12, c[0x0][0x390] ;  /* 0x0000e400ff0c7b82 */ /* 0x000e220000000a00 */
[----:B-----5:R5:W4:Y:S04]  /*2720*/  LDG.E R0, desc[UR8][R8.64] ;  /* 0x0000000808007981 */ /* 0x020b28000c1e1900 */
[----:B0-----:R0:W4:Y:S01]  /*2730*/  LDG.E R15, desc[UR8][R12.64] ;  /* 0x000000080c0f7981 */ /* 0x001122000c1e1900 */
[----:B------:R-:W-:-:S02]  /*2740*/  SHF.R.U32.HI R14, RZ, 0x2, R5 ;  /* 0x00000002ff0e7819 */ /* 0x000fc40000011605 */
[----:B------:R-:W-:Y:S02]  /*2750*/  SHF.R.U32.HI R17, RZ, 0x2, R10 ;  /* 0x00000002ff117819 */ /* 0x000fe4000001160a */
[----:B------:R-:W-:Y:S01]  /*2760*/  LOP3.LUT R14, R14, R5, RZ, 0x3c, !PT ;  /* 0x000000050e0e7212 */ /* 0x000fe200078e3cff */
[----:B-123--:R-:W-:Y:S01]  /*2770*/  IMAD.SHL.U32 R5, R3, 0x10, RZ ;  /* 0x0000001003057824 */ /* 0x00efe200078e00ff */
[----:B------:R-:W-:Y:S02]  /*2780*/  LOP3.LUT R17, R17, R10, RZ, 0x3c, !PT ;  /* 0x0000000a11117212 */ /* 0x000fe400078e3cff */
[----:B-----5:R-:W-:Y:S01]  /*2790*/  SHF.R.U32.HI R9, RZ, 0x2, R2 ;  /* 0x00000002ff097819 */ /* 0x020fe20000011602 */
[----:B------:R-:W-:Y:S01]  /*27a0*/  IMAD.SHL.U32 R16, R14, 0x2, RZ ;  /* 0x000000020e107824 */ /* 0x000fe200078e00ff */
[----:B0-----:R-:W-:Y:S01]  /*27b0*/  SHF.R.U32.HI R12, RZ, 0x2, R11 ;  /* 0x00000002ff0c7819 */ /* 0x001fe2000001160b */
[----:B------:R-:W-:Y:S01]  /*27c0*/  IMAD.MOV.U32 R13, RZ, RZ, R4 ;  /* 0x000000ffff0d7224 */ /* 0x000fe200078e0004 */
[----:B------:R-:W-:-:S02]  /*27d0*/  LOP3.LUT R9, R9, R2, RZ, 0x3c, !PT ;  /* 0x0000000209097212 */ /* 0x000fc400078e3cff */
[----:B------:R-:W-:Y:S01]  /*27e0*/  LOP3.LUT R16, R14, R16, R5, 0x96, !PT ;  /* 0x000000100e107212 */ /* 0x000fe200078e9605 */
[----:B------:R-:W-:Y:S01]  /*27f0*/  IMAD.SHL.U32 R5, R17, 0x2, RZ ;  /* 0x0000000211057824 */ /* 0x000fe200078e00ff */
[----:B------:R-:W-:Y:S02]  /*2800*/  LOP3.LUT R12, R12, R11, RZ, 0x3c, !PT ;  /* 0x0000000b0c0c7212 */ /* 0x000fe400078e3cff */
[----:B------:R-:W-:-:S04]  /*2810*/  LOP3.LUT R10, R16, R3, RZ, 0x3c, !PT ;  /* 0x00000003100a7212 */ /* 0x000fc800078e3cff */
[----:B------:R-:W-:Y:S01]  /*2820*/  IADD3 R25, PT, PT, R4, 0x587c5, R10 ;  /* 0x000587c504197810 */ /* 0x000fe20007ffe00a */
[----:B------:R-:W-:-:S05]  /*2830*/  IMAD.SHL.U32 R8, R10, 0x10, RZ ;  /* 0x000000100a087824 */ /* 0x000fca00078e00ff */
[----:B------:R-:W-:Y:S01]  /*2840*/  LOP3.LUT R5, R17, R5, R8, 0x96, !PT ;  /* 0x0000000511057212 */ /* 0x000fe200078e9608 */
[----:B------:R-:W-:-:S03]  /*2850*/  IMAD.SHL.U32 R8, R12, 0x2, RZ ;  /* 0x000000020c087824 */ /* 0x000fc600078e00ff */
[----:B------:R-:W-:-:S04]  /*2860*/  LOP3.LUT R31, R5, R10, RZ, 0x3c, !PT ;  /* 0x0000000a051f7212 */ /* 0x000fc800078e3cff */
[----:B------:R-:W-:Y:S01]  /*2870*/  IADD3 R16, PT, PT, R4, 0xb0f8a, R31 ;  /* 0x000b0f8a04107810 */ /* 0x000fe20007ffe01f */
[----:B------:R-:W-:-:S04]  /*2880*/  IMAD.SHL.U32 R5, R31, 0x10, RZ ;  /* 0x000000101f057824 */ /* 0x000fc800078e00ff */
[----:B------:R-:W-:Y:S01]  /*2890*/  IMAD.WIDE.U32 R16, R16, 0x200000, RZ ;  /* 0x0020000010107825 */ /* 0x000fe200078e00ff */
[----:B------:R-:W-:-:S03]  /*28a0*/  LOP3.LUT R8, R12, R8, R5, 0x96, !PT ;  /* 0x000000080c087212 */ /* 0x000fc600078e9605 */
[----:B------:R-:W-:Y:S01]  /*28b0*/  IMAD.SHL.U32 R5, R9, 0x2, RZ ;  /* 0x0000000209057824 */ /* 0x000fe200078e00ff */
[----:B------:R-:W-:Y:S02]  /*28c0*/  LOP3.LUT R29, R8, R31, RZ, 0x3c, !PT ;  /* 0x0000001f081d7212 */ /* 0x000fe400078e3cff */
[----:B------:R-:W-:Y:S01]  /*28d0*/  LOP3.LUT R24, R16, R25, RZ, 0x3c, !PT ;  /* 0x0000001910187212 */ /* 0x000fe200078e3cff */
[----:B------:R-:W-:Y:S01]  /*28e0*/  IMAD.MOV.U32 R25, RZ, RZ, R17 ;  /* 0x000000ffff197224 */ /* 0x000fe200078e0011 */
[C---:B------:R-:W-:Y:S01]  /*28f0*/  IADD3 R33, PT, PT, R4.reuse, 0x10974f, R29 ;  /* 0x0010974f04217810 */ /* 0x040fe20007ffe01d */
[----:B------:R-:W-:Y:S02]  /*2900*/  IMAD.SHL.U32 R2, R29, 0x10, RZ ;  /* 0x000000101d027824 */ /* 0x000fe400078e00ff */
[----:B------:R-:W-:Y:S01]  /*2910*/  VIADD R4, R4, 0x161f14 ;  /* 0x00161f1404047836 */ /* 0x000fe20000000000 */
[----:B------:R-:W0:Y:S02]  /*2920*/  I2F.F64.U64 R20, R24 ;  /* 0x0000001800147312 */ /* 0x000e240000301800 */
[----:B------:R-:W-:-:S04]  /*2930*/  LOP3.LUT R2, R9, R5, R2, 0x96, !PT ;  /* 0x0000000509027212 */ /* 0x000fc800078e9602 */
[----:B------:R-:W-:-:S05]  /*2940*/  LOP3.LUT R27, R2, R29, RZ, 0x3c, !PT ;  /* 0x0000001d021b7212 */ /* 0x000fca00078e3cff */
[----:B------:R-:W-:-:S04]  /*2950*/  IMAD.IADD R18, R27, 0x1, R4 ;  /* 0x000000011b127824 */ /* 0x000fc800078e0204 */
[----:B------:R-:W-:-:S03]  /*2960*/  IMAD.WIDE.U32 R18, R18, 0x200000, RZ ;  /* 0x0020000012127825 */ /* 0x000fc600078e00ff */
[----:B------:R-:W-:Y:S01]  /*2970*/  LOP3.LUT R32, R18, R33, RZ, 0x3c, !PT ;  /* 0x0000002112207212 */ /* 0x000fe200078e3cff */
[----:B------:R-:W-:Y:S02]  /*2980*/  IMAD.MOV.U32 R33, RZ, RZ, R19 ;  /* 0x000000ffff217224 */ /* 0x000fe400078e0013 */
[----:B------:R-:W-:Y:S02]  /*2990*/  IMAD.MOV.U32 R18, RZ, RZ, 0x0 ;  /* 0x00000000ff127424 */ /* 0x000fe400078e00ff */
[----:B------:R-:W1:Y:S01]  /*29a0*/  I2F.F64.U64 R22, R32 ;  /* 0x0000002000167312 */ /* 0x000e620000301800 */
[----:B------:R-:W-:-:S06]  /*29b0*/  IMAD.MOV.U32 R19, RZ, RZ, 0x3ca00000 ;  /* 0x3ca00000ff137424 */ /* 0x000fcc00078e00ff */
[-C--:B0-----:R-:W-:Y:S02]  /*29c0*/  DFMA R20, R20, R18.reuse, 5.5511151231257827021e-17 ;  /* 0x3c9000001414742b */ /* 0x081fe40000000012 */
[----:B-1----:R-:W-:Y:S01]  /*29d0*/  DFMA R22, R22, R18, 5.5511151231257827021e-17 ;  /* 0x3c9000001616742b */ /* 0x002fe20000000012 */
[----:B----4-:R-:W-:-:S04]  /*29e0*/  VIADD R0, R0, 0xfffffffe ;  /* 0xfffffffe00007836 */ /* 0x010fc80000000000 */
[----:B------:R-:W0:Y:S01]  /*29f0*/  I2F.F64 R8, R0 ;  /* 0x0000000000087312 */ /* 0x000e220000201c00 */
[----:B------:R-:W-:-:S07]  /*2a00*/  VIADD R2, R15, 0xfffffffe ;  /* 0xfffffffe0f027836 */ /* 0x000fce0000000000 */
[----:B------:R-:W1:Y:S01]  /*2a10*/  I2F.F64 R16, R2 ;  /* 0x0000000200107312 */ /* 0x000e620000201c00 */
[----:B0-----:R-:W-:-:S07]  /*2a20*/  DFMA R8, R20, R8, 1 ;  /* 0x3ff000001408742b */ /* 0x001fce0000000008 */
[----:B------:R-:W0:Y:S01]  /*2a30*/  F2I.F64.TRUNC R0, R8 ;  /* 0x0000000800007311 */ /* 0x000e22000030d100 */
[----:B-1----:R-:W-:-:S07]  /*2a40*/  DFMA R22, R22, R16, 1 ;  /* 0x3ff000001616742b */ /* 0x002fce0000000010 */
[----:B------:R-:W1:Y:S08]  /*2a50*/  F2I.F64.TRUNC R5, R22 ;  /* 0x0000001600057311 */ /* 0x000e70000030d100 */
[----:B0-----:R-:W0:Y:S08]  /*2a60*/  I2F.F64 R16, R0 ;  /* 0x0000000000107312 */ /* 0x001e300000201c00 */
[----:B-1----:R-:W1:Y:S01]  /*2a70*/  I2F.F64 R20, R5 ;  /* 0x0000000500147312 */ /* 0x002e620000201c00 */
[----:B0-----:R-:W-:-:S02]  /*2a80*/  DADD R16, R16, 0.5 ;  /* 0x3fe0000010107429 */ /* 0x001fc40000000000 */
[----:B-1----:R-:W-:-:S08]  /*2a90*/  DADD R20, R20, 0.5 ;  /* 0x3fe0000014147429 */ /* 0x002fd00000000000 */
[----:B------:R-:W0:Y:S08]  /*2aa0*/  F2I.F64.TRUNC R16, R16 ;  /* 0x0000001000107311 */ /* 0x000e30000030d100 */
[----:B------:R-:W1:Y:S01]  /*2ab0*/  F2I.F64.TRUNC R20, R20 ;  /* 0x0000001400147311 */ /* 0x000e62000030d100 */
[----:B0-----:R-:W-:-:S04]  /*2ac0*/  IMAD R2, R16, R15, R15 ;  /* 0x0000000f10027224 */ /* 0x001fc800078e020f */
[----:B------:R-:W-:Y:S02]  /*2ad0*/  IMAD R11, R15, -0x2, R2 ;  /* 0xfffffffe0f0b7824 */ /* 0x000fe400078e0202 */
[----:B-1----:R-:W-:Y:S02]  /*2ae0*/  IMAD R9, R16, R15, R20 ;  /* 0x0000000f10097224 */ /* 0x002fe400078e0214 */
[----:B------:R-:W-:Y:S02]  /*2af0*/  IMAD.IADD R11, R20, 0x1, R11 ;  /* 0x00000001140b7824 */ /* 0x000fe400078e020b */
[----:B------:R-:W-:-:S04]  /*2b00*/  IMAD.WIDE R8, R9, 0x4, R6 ;  /* 0x0000000409087825 */ /* 0x000fc800078e0206 */
[----:B------:R-:W-:Y:S01]  /*2b10*/  IMAD.WIDE R22, R11, 0x4, R6 ;  /* 0x000000040b167825 */ /* 0x000fe200078e0206 */
[----:B------:R-:W2:Y:S03]  /*2b20*/  LDG.E R2, desc[UR8][R8.64+0x4] ;  /* 0x0000040808027981 */ /* 0x000ea6000c1e1900 */
[----:B------:R-:W-:Y:S01]  /*2b30*/  IMAD.WIDE R14, R15, 0x4, R8 ;  /* 0x000000040f0e7825 */ /* 0x000fe200078e0208 */
[----:B------:R-:W3:Y:S04]  /*2b40*/  LDG.E R5, desc[UR8][R8.64+-0x4] ;  /* 0xfffffc0808057981 */ /* 0x000ee8000c1e1900 */
[----:B------:R-:W2:Y:S04]  /*2b50*/  LDG.E R23, desc[UR8][R22.64] ;  /* 0x0000000816177981 */ /* 0x000ea8000c1e1900 */
[----:B------:R-:W2:Y:S04]  /*2b60*/  LDG.E R14, desc[UR8][R14.64] ;  /* 0x000000080e0e7981 */ /* 0x000ea8000c1e1900 */
[----:B------:R-:W4:Y:S01]  /*2b70*/  LDG.E R0, desc[UR8][R8.64] ;  /* 0x0000000808007981 */ /* 0x000f22000c1e1900 */
[----:B------:R-:W-:Y:S01]  /*2b80*/  IMAD.MOV.U32 R16, RZ, RZ, R3 ;  /* 0x000000ffff107224 */ /* 0x000fe200078e0003 */
[----:B------:R-:W-:Y:S01]  /*2b90*/  BSSY.RECONVERGENT B0, `(.L_x_11) ;  /* 0x0000083000007945 */ /* 0x000fe20003800200 */
[----:B--2---:R-:W-:-:S05]  /*2ba0*/  IADD3 R2, PT, PT, R2, R23, R14 ;  /* 0x0000001702027210 */ /* 0x004fca0007ffe00e */
[----:B---3--:R-:W-:-:S04]  /*2bb0*/  IMAD.IADD R5, R2, 0x1, R5 ;  /* 0x0000000102057824 */ /* 0x008fc800078e0205 */
[----:B----4-:R-:W-:-:S04]  /*2bc0*/  IMAD R5, R0, R5, RZ ;  /* 0x0000000500057224 */ /* 0x010fc800078e02ff */
[----:B------:R-:W-:-:S05]  /*2bd0*/  IMAD.MOV R12, RZ, RZ, -R5 ;  /* 0x000000ffff0c7224 */ /* 0x000fca00078e0a05 */
[----:B------:R-:W-:-:S13]  /*2be0*/  ISETP.GE.AND P0, PT, R12, 0x1, PT ;  /* 0x000000010c00780c */ /* 0x000fda0003f06270 */
[----:B------:R-:W-:-:S05]  /*2bf0*/  @P0 IMAD.MOV R17, RZ, RZ, -R0 ;  /* 0x000000ffff110224 */ /* 0x000fca00078e0a00 */
[----:B------:R0:W-:Y:S01]  /*2c00*/  @P0 STG.E desc[UR8][R8.64], R17 ;  /* 0x0000001108000986 */ /* 0x0001e2000c101908 */
[----:B------:R-:W-:Y:S02]  /*2c10*/  @P0 IMAD.MOV.U32 R3, RZ, RZ, R27 ;  /* 0x000000ffff030224 */ /* 0x000fe400078e001b */
[----:B------:R-:W-:Y:S02]  /*2c20*/  @P0 IMAD.MOV.U32 R2, RZ, RZ, R29 ;  /* 0x000000ffff020224 */ /* 0x000fe400078e001d */
[----:B------:R-:W-:Y:S02]  /*2c30*/  @P0 IMAD.MOV.U32 R11, RZ, RZ, R31 ;  /* 0x000000ffff0b0224 */ /* 0x000fe400078e001f */
[----:B------:R-:W-:Y:S01]  /*2c40*/  @P0 IMAD.MOV.U32 R5, RZ, RZ, R16 ;  /* 0x000000ffff050224 */ /* 0x000fe200078e0010 */
[----:B------:R-:W-:Y:S06]  /*2c50*/  @P0 BRA `(.L_x_12) ;  /* 0x0000000400d80947 */ /* 0x000fec0003800000 */
[----:B------:R-:W-:Y:S01]  /*2c60*/  ISETP.GT.AND P0, PT, R12, -0x1, PT ;  /* 0xffffffff0c00780c */ /* 0x000fe20003f04270 */
[----:B------:R-:W-:Y:S02]  /*2c70*/  IMAD.MOV.U32 R3, RZ, RZ, R27 ;  /* 0x000000ffff037224 */ /* 0x000fe400078e001b */
[----:B------:R-:W-:Y:S02]  /*2c80*/  IMAD.MOV.U32 R2, RZ, RZ, R29 ;  /* 0x000000ffff027224 */ /* 0x000fe400078e001d */
[----:B------:R-:W-:Y:S02]  /*2c90*/  IMAD.MOV.U32 R11, RZ, RZ, R31 ;  /* 0x000000ffff0b7224 */ /* 0x000fe400078e001f */
[----:B------:R-:W-:-:S06]  /*2ca0*/  IMAD.MOV.U32 R5, RZ, RZ, R16 ;  /* 0x000000ffff057224 */ /* 0x000fcc00078e0010 */
[----:B------:R-:W-:Y:S05]  /*2cb0*/  @P0 BRA `(.L_x_12) ;  /* 0x0000000400c00947 */ /* 0x000fea0003800000 */
[----:B------:R-:W1:Y:S02]  /*2cc0*/  LDC.64 R14, c[0x0][0x398] ;  /* 0x0000e600ff0e7b82 */ /* 0x000e640000000a00 */
[----:B-1----:R-:W2:Y:S01]  /*2cd0*/  LDG.E.64 R14, desc[UR8][R14.64] ;  /* 0x000000080e0e7981 */ /* 0x002ea2000c1e1b00 */
[----:B------:R-:W-:Y:S01]  /*2ce0*/  IMAD.MOV.U32 R4, RZ, RZ, 0x1 ;  /* 0x00000001ff047424 */ /* 0x000fe200078e00ff */
[----:B------:R-:W-:Y:S01]  /*2cf0*/  SHF.R.U32.HI R11, RZ, 0x2, R16 ;  /* 0x00000002ff0b7819 */ /* 0x000fe20000011610 */
[----:B------:R-:W-:Y:S01]  /*2d00*/  BSSY.RECONVERGENT B1, `(.L_x_13) ;  /* 0x0000026000017945 */ /* 0x000fe20003800200 */
[----:B0-----:R-:W-:Y:S02]  /*2d10*/  SHF.R.U32.HI R17, RZ, 0x2, R10 ;  /* 0x00000002ff117819 */ /* 0x001fe4000001160a */
[----:B------:R-:W-:Y:S01]  /*2d20*/  LOP3.LUT R11, R11, R16, RZ, 0x3c, !PT ;  /* 0x000000100b0b7212 */ /* 0x000fe200078e3cff */
[----:B------:R-:W-:Y:S01]  /*2d30*/  IMAD.SHL.U32 R16, R12, 0x2, RZ ;  /* 0x000000020c107824 */ /* 0x000fe200078e00ff */
[----:B------:R-:W-:-:S05]  /*2d40*/  LOP3.LUT R10, R17, R10, RZ, 0x3c, !PT ;  /* 0x0000000a110a7212 */ /* 0x000fca00078e3cff */
[----:B------:R-:W0:Y:S02]  /*2d50*/  I2F.F64 R16, R16 ;  /* 0x0000001000107312 */ /* 0x000e240000201c00 */
[----:B0-----:R-:W-:-:S06]  /*2d60*/  FSETP.GEU.AND P1, PT, |R17|, 6.5827683646048100446e-37, PT ;  /* 0x036000001100780b */ /* 0x001fcc0003f2e200 */
[----:B--2---:R-:W0:Y:S02]  /*2d70*/  MUFU.RCP64H R5, R15 ;  /* 0x0000000f00057308 */ /* 0x004e240000001800 */
[----:B0-----:R-:W-:-:S08]  /*2d80*/  DFMA R2, -R14, R4, 1 ;  /* 0x3ff000000e02742b */ /* 0x001fd00000000104 */
[----:B------:R-:W-:-:S08]  /*2d90*/  DFMA R2, R2, R2, R2 ;  /* 0x000000020202722b */ /* 0x000fd00000000002 */
[----:B------:R-:W-:Y:S01]  /*2da0*/  DFMA R4, R4, R2, R4 ;  /* 0x000000020404722b */ /* 0x000fe20000000004 */
[----:B------:R-:W-:Y:S02]  /*2db0*/  IMAD.SHL.U32 R2, R27, 0x10, RZ ;  /* 0x000000101b027824 */ /* 0x000fe400078e00ff */
[----:B------:R-:W-:-:S05]  /*2dc0*/  IMAD.SHL.U32 R3, R11, 0x2, RZ ;  /* 0x000000020b037824 */ /* 0x000fca00078e00ff */
[----:B------:R-:W-:Y:S01]  /*2dd0*/  DFMA R20, -R14, R4, 1 ;  /* 0x3ff000000e14742b */ /* 0x000fe20000000104 */
[----:B------:R-:W-:Y:S01]  /*2de0*/  LOP3.LUT R2, R11, R3, R2, 0x96, !PT ;  /* 0x000000030b027212 */ /* 0x000fe200078e9602 */
[----:B------:R-:W-:-:S03]  /*2df0*/  IMAD.SHL.U32 R11, R10, 0x2, RZ ;  /* 0x000000020a0b7824 */ /* 0x000fc600078e00ff */
[----:B------:R-:W-:-:S03]  /*2e00*/  LOP3.LUT R2, R2, R27, RZ, 0x3c, !PT ;  /* 0x0000001b02027212 */ /* 0x000fc600078e3cff */
[----:B------:R-:W-:Y:S02]  /*2e10*/  DFMA R20, R4, R20, R4 ;  /* 0x000000140414722b */ /* 0x000fe40000000004 */
[----:B------:R-:W-:Y:S01]  /*2e20*/  IMAD.SHL.U32 R3, R2, 0x10, RZ ;  /* 0x0000001002037824 */ /* 0x000fe200078e00ff */
[C---:B------:R-:W-:Y:S01]  /*2e30*/  IADD3 R5, PT, PT, R13.reuse, 0x1ba6d9, R2 ;  /* 0x001ba6d90d057810 */ /* 0x040fe20007ffe002 */
[----:B------:R-:W-:-:S03]  /*2e40*/  VIADD R4, R13, 0x212e9e ;  /* 0x00212e9e0d047836 */ /* 0x000fc60000000000 */
[----:B------:R-:W-:Y:S01]  /*2e50*/  LOP3.LUT R3, R10, R11, R3, 0x96, !PT ;  /* 0x0000000b0a037212 */ /* 0x000fe200078e9603 */
[----:B------:R-:W-:-:S03]  /*2e60*/  DMUL R10, R16, R20 ;  /* 0x00000014100a7228 */ /* 0x000fc60000000000 */
[----:B------:R-:W-:-:S05]  /*2e70*/  LOP3.LUT R3, R3, R2, RZ, 0x3c, !PT ;  /* 0x0000000203037212 */ /* 0x000fca00078e3cff */
[----:B------:R-:W-:Y:S01]  /*2e80*/  DFMA R12, -R14, R10, R16 ;  /* 0x0000000a0e0c722b */ /* 0x000fe20000000110 */
[----:B------:R-:W-:-:S04]  /*2e90*/  IMAD.IADD R22, R3, 0x1, R4 ;  /* 0x0000000103167824 */ /* 0x000fc800078e0204 */
[----:B------:R-:W-:-:S03]  /*2ea0*/  IMAD.WIDE.U32 R22, R22, 0x200000, RZ ;  /* 0x0020000016167825 */ /* 0x000fc600078e00ff */
[----:B------:R-:W-:Y:S01]  /*2eb0*/  DFMA R12, R20, R12, R10 ;  /* 0x0000000c140c722b */ /* 0x000fe2000000000a */
[----:B------:R-:W-:-:S04]  /*2ec0*/  LOP3.LUT R22, R22, R5, RZ, 0x3c, !PT ;  /* 0x0000000516167212 */ /* 0x000fc800078e3cff */
[----:B------:R-:W0:Y:S05]  /*2ed0*/  I2F.F64.U64 R10, R22 ;  /* 0x00000016000a7312 */ /* 0x000e2a0000301800 */
[----:B------:R-:W-:-:S05]  /*2ee0*/  FFMA R5, RZ, R15, R13 ;  /* 0x0000000fff057223 */ /* 0x000fca000000000d */
[----:B------:R-:W-:Y:S01]  /*2ef0*/  FSETP.GT.AND P0, PT, |R5|, 1.469367938527859385e-39, PT ;  /* 0x001000000500780b */ /* 0x000fe20003f04200 */
[----:B0-----:R-:W-:-:S12]  /*2f00*/  DFMA R10, R10, R18, 5.5511151231257827021e-17 ;  /* 0x3c9000000a0a742b */ /* 0x001fd80000000012 */
[----:B------:R-:W-:Y:S05]  /*2f10*/  @P0 BRA P1, `(.L_x_14) ;  /* 0x0000000000100947 */ /* 0x000fea0000800000 */
[----:B------:R-:W-:-:S07]  /*2f20*/  MOV R28, 0x2f40 ;  /* 0x00002f40001c7802 */ /* 0x000fce0000000f00 */
[----:B------:R-:W-:Y:S05]  /*2f30*/  CALL.REL.NOINC `($__internal_0_$__cuda_sm20_div_rn_f64_full) ;  /* 0x00000004003c7944 */ /* 0x000fea0003c00000 */
[----:B------:R-:W-:Y:S02]  /*2f40*/  IMAD.MOV.U32 R12, RZ, RZ, R20 ;  /* 0x000000ffff0c7224 */ /* 0x000fe400078e0014 */
[----:B------:R-:W-:-:S07]  /*2f50*/  IMAD.MOV.U32 R13, RZ, RZ, R21 ;  /* 0x000000ffff0d7224 */ /* 0x000fce00078e0015 */
.L_x_14:
[----:B------:R-:W-:Y:S05]  /*2f60*/  BSYNC.RECONVERGENT B1 ;  /* 0x0000000000017941 */ /* 0x000fea0003800200 */
.L_x_13:
[----:B------:R-:W-:Y:S01]  /*2f70*/  IMAD.MOV.U32 R14, RZ, RZ, 0x652b82fe ;  /* 0x652b82feff0e7424 */ /* 0x000fe200078e00ff */
[----:B------:R-:W-:Y:S01]  /*2f80*/  UMOV UR6, 0xfefa39ef ;  /* 0xfefa39ef00067882 */ /* 0x000fe20000000000 */
[----:B------:R-:W-:Y:S01]  /*2f90*/  IMAD.MOV.U32 R15, RZ, RZ, 0x3ff71547 ;  /* 0x3ff71547ff0f7424 */ /* 0x000fe200078e00ff */
[----:B------:R-:W-:Y:S01]  /*2fa0*/  UMOV UR7, 0x3fe62e42 ;  /* 0x3fe62e4200077882 */ /* 0x000fe20000000000 */
[----:B------:R-:W-:Y:S01]  /*2fb0*/  FSETP.GEU.AND P0, PT, |R13|, 4.1917929649353027344, PT ;  /* 0x4086232b0d00780b */ /* 0x000fe20003f0e200 */
[----:B------:R-:W-:Y:S03]  /*2fc0*/  BSSY.RECONVERGENT B1, `(.L_x_15) ;  /* 0x0000036000017945 */ /* 0x000fe60003800200 */
[----:B------:R-:W-:-:S08]  /*2fd0*/  DFMA R14, R12, R14, 6.75539944105574400000e+15 ;  /* 0x433800000c0e742b */ /* 0x000fd0000000000e */
[----:B------:R-:W-:-:S08]  /*2fe0*/  DADD R16, R14, -6.75539944105574400000e+15 ;  /* 0xc33800000e107429 */ /* 0x000fd00000000000 */
[----:B------:R-:W-:Y:S01]  /*2ff0*/  DFMA R18, R16, -UR6, R12 ;  /* 0x8000000610127c2b */ /* 0x000fe2000800000c */
[----:B------:R-:W-:Y:S01]  /*3000*/  UMOV UR6, 0x3b39803f ;  /* 0x3b39803f00067882 */ /* 0x000fe20000000000 */
[----:B------:R-:W-:-:S06]  /*3010*/  UMOV UR7, 0x3c7abc9e ;  /* 0x3c7abc9e00077882 */ /* 0x000fcc0000000000 */
[----:B------:R-:W-:Y:S01]  /*3020*/  DFMA R16, R16, -UR6, R18 ;  /* 0x8000000610107c2b */ /* 0x000fe20008000012 */
[----:B------:R-:W-:Y:S01]  /*3030*/  UMOV UR6, 0x69ce2bdf ;  /* 0x69ce2bdf00067882 */ /* 0x000fe20000000000 */
[----:B------:R-:W-:Y:S01]  /*3040*/  IMAD.MOV.U32 R18, RZ, RZ, -0x35dec16 ;  /* 0xfca213eaff127424 */ /* 0x000fe200078e00ff */
[----:B------:R-:W-:Y:S01]  /*3050*/  UMOV UR7, 0x3e5ade15 ;  /* 0x3e5ade1500077882 */ /* 0x000fe20000000000 */
[----:B------:R-:W-:-:S06]  /*3060*/  IMAD.MOV.U32 R19, RZ, RZ, 0x3e928af3 ;  /* 0x3e928af3ff137424 */ /* 0x000fcc00078e00ff */
[----:B------:R-:W-:Y:S01]  /*3070*/  DFMA R18, R16, UR6, R18 ;  /* 0x0000000610127c2b */ /* 0x000fe20008000012 */
[----:B------:R-:W-:Y:S01]  /*3080*/  UMOV UR6, 0x62401315 ;  /* 0x6240131500067882 */ /* 0x000fe20000000000 */
[----:B------:R-:W-:-:S06]  /*3090*/  UMOV UR7, 0x3ec71dee ;  /* 0x3ec71dee00077882 */ /* 0x000fcc0000000000 */
[----:B------:R-:W-:Y:S01]  /*30a0*/  DFMA R18, R16, R18, UR6 ;  /* 0x0000000610127e2b */ /* 0x000fe20008000012 */
        /* <DEDUP_REMOVED lines=20> */
[----:B------:R-:W-:-:S08]  /*31f0*/  DFMA R18, R16, R18, UR6 ;  /* 0x0000000610127e2b */ /* 0x000fd00008000012 */
[----:B------:R-:W-:-:S08]  /*3200*/  DFMA R18, R16, R18, 1 ;  /* 0x3ff000001012742b */ /* 0x000fd00000000012 */
[----:B------:R-:W-:-:S10]  /*3210*/  DFMA R18, R16, R18, 1 ;  /* 0x3ff000001012742b */ /* 0x000fd40000000012 */
[----:B------:R-:W-:Y:S02]  /*3220*/  IMAD R17, R14, 0x100000, R19 ;  /* 0x001000000e117824 */ /* 0x000fe400078e0213 */
[----:B------:R-:W-:Y:S01]  /*3230*/  IMAD.MOV.U32 R16, RZ, RZ, R18 ;  /* 0x000000ffff107224 */ /* 0x000fe200078e0012 */
[----:B------:R-:W-:Y:S06]  /*3240*/  @!P0 BRA `(.L_x_16) ;  /* 0x0000000000348947 */ /* 0x000fec0003800000 */
[----:B------:R-:W-:Y:S01]  /*3250*/  FSETP.GEU.AND P1, PT, |R13|, 4.2275390625, PT ;  /* 0x408748000d00780b */ /* 0x000fe20003f2e200 */
[C---:B------:R-:W-:Y:S02]  /*3260*/  DADD R16, R12.reuse, +INF ;  /* 0x7ff000000c107429 */ /* 0x040fe40000000000 */
[----:B------:R-:W-:-:S08]  /*3270*/  DSETP.GEU.AND P0, PT, R12, RZ, PT ;  /* 0x000000ff0c00722a */ /* 0x000fd00003f0e000 */
[----:B------:R-:W-:Y:S02]  /*3280*/  FSEL R16, R16, RZ, P0 ;  /* 0x000000ff10107208 */ /* 0x000fe40000000000 */
[----:B------:R-:W-:Y:S01]  /*3290*/  @!P1 LEA.HI R5, R14, R14, RZ, 0x1 ;  /* 0x0000000e0e059211 */ /* 0x000fe200078f08ff */
[----:B------:R-:W-:Y:S01]  /*32a0*/  @!P1 IMAD.MOV.U32 R12, RZ, RZ, R18 ;  /* 0x000000ffff0c9224 */ /* 0x000fe200078e0012 */
[----:B------:R-:W-:Y:S02]  /*32b0*/  FSEL R17, R17, RZ, P0 ;  /* 0x000000ff11117208 */ /* 0x000fe40000000000 */
[----:B------:R-:W-:-:S05]  /*32c0*/  @!P1 SHF.R.S32.HI R5, RZ, 0x1, R5 ;  /* 0x00000001ff059819 */ /* 0x000fca0000011405 */
[----:B------:R-:W-:Y:S02]  /*32d0*/  @!P1 IMAD.IADD R14, R14, 0x1, -R5 ;  /* 0x000000010e0e9824 */ /* 0x000fe400078e0a05 */
[----:B------:R-:W-:-:S03]  /*32e0*/  @!P1 IMAD R13, R5, 0x100000, R19 ;  /* 0x00100000050d9824 */ /* 0x000fc600078e0213 */
[----:B------:R-:W-:Y:S01]  /*32f0*/  @!P1 LEA R15, R14, 0x3ff00000, 0x14 ;  /* 0x3ff000000e0f9811 */ /* 0x000fe200078ea0ff */
[----:B------:R-:W-:-:S06]  /*3300*/  @!P1 IMAD.MOV.U32 R14, RZ, RZ, RZ ;  /* 0x000000ffff0e9224 */ /* 0x000fcc00078e00ff */
[----:B------:R-:W-:-:S11]  /*3310*/  @!P1 DMUL R16, R12, R14 ;  /* 0x0000000e0c109228 */ /* 0x000fd60000000000 */
.L_x_16:
[----:B------:R-:W-:Y:S05]  /*3320*/  BSYNC.RECONVERGENT B1 ;  /* 0x0000000000017941 */ /* 0x000fea0003800200 */
.L_x_15:
[----:B------:R-:W-:Y:S01]  /*3330*/  DSETP.GEU.AND P0, PT, R10, R16, PT ;  /* 0x000000100a00722a */ /* 0x000fe20003f0e000 */
[----:B------:R-:W-:Y:S02]  /*3340*/  IMAD.MOV.U32 R5, RZ, RZ, R31 ;  /* 0x000000ffff057224 */ /* 0x000fe400078e001f */
[----:B------:R-:W-:Y:S02]  /*3350*/  IMAD.MOV.U32 R11, RZ, RZ, R27 ;  /* 0x000000ffff0b7224 */ /* 0x000fe400078e001b */
[----:B------:R-:W-:-:S09]  /*3360*/  IMAD.MOV.U32 R10, RZ, RZ, R29 ;  /* 0x000000ffff0a7224 */ /* 0x000fd200078e001d */
[----:B------:R-:W-:Y:S02]  /*3370*/  @!P0 IMAD.MOV R13, RZ, RZ, -R0 ;  /* 0x000000ffff0d8224 */ /* 0x000fe400078e0a00 */
[----:B------:R-:W-:Y:S02]  /*3380*/  @!P0 IMAD.MOV.U32 R11, RZ, RZ, R27 ;  /* 0x000000ffff0b8224 */ /* 0x000fe400078e001b */
[----:B------:R-:W-:Y:S01]  /*3390*/  @!P0 IMAD.MOV.U32 R10, RZ, RZ, R29 ;  /* 0x000000ffff0a8224 */ /* 0x000fe200078e001d */
[----:B------:R1:W-:Y:S01]  /*33a0*/  @!P0 STG.E desc[UR8][R8.64], R13 ;  /* 0x0000000d08008986 */ /* 0x0003e2000c101908 */
[----:B------:R-:W-:-:S07]  /*33b0*/  @!P0 IMAD.MOV.U32 R5, RZ, RZ, R31 ;  /* 0x000000ffff058224 */ /* 0x000fce00078e001f */
.L_x_12:
[----:B------:R-:W-:Y:S05]  /*33c0*/  BSYNC.RECONVERGENT B0 ;  /* 0x0000000000007941 */ /* 0x000fea0003800200 */
.L_x_11:
[----:B01----:R-:W0:Y:S02]  /*33d0*/  LDC.64 R8, c[0x0][0x3a0] ;  /* 0x0000e800ff087b82 */ /* 0x003e240000000a00 */
[----:B0-----:R-:W2:Y:S01]  /*33e0*/  LDG.E R9, desc[UR8][R8.64] ;  /* 0x0000000808097981 */ /* 0x001ea2000c1e1900 */
[----:B------:R-:W-:-:S05]  /*33f0*/  VIADD R26, R26, UR4 ;  /* 0x000000041a1a7c36 */ /* 0x000fca0008000000 */
[----:B--2---:R-:W-:-:S13]  /*3400*/  ISETP.GE.AND P0, PT, R26, R9, PT ;  /* 0x000000091a00720c */ /* 0x004fda0003f06270 */
[----:B------:R-:W-:Y:S05]  /*3410*/  @!P0 BRA `(.L_x_17) ;  /* 0xfffffff000b88947 */ /* 0x000fea000383ffff */
[----:B------:R-:W-:Y:S05]  /*3420*/  EXIT ;  /* 0x000000000000794d */ /* 0x000fea0003800000 */
        .weak           $__internal_0_$__cuda_sm20_div_rn_f64_full
        .type           $__internal_0_$__cuda_sm20_div_rn_f64_full,@function
        .size           $__internal_0_$__cuda_sm20_div_rn_f64_full,(.L_x_24 - $__internal_0_$__cuda_sm20_div_rn_f64_full)
$__internal_0_$__cuda_sm20_div_rn_f64_full:
[C---:B------:R-:W-:Y:S01]  /*3430*/  FSETP.GEU.AND P0, PT, |R15|.reuse, 1.469367938527859385e-39, PT ;  /* 0x001000000f00780b */ /* 0x040fe20003f0e200 */
[----:B------:R-:W-:Y:S01]  /*3440*/  IMAD.MOV.U32 R18, RZ, RZ, 0x1 ;  /* 0x00000001ff127424 */ /* 0x000fe200078e00ff */
[----:B------:R-:W-:Y:S01]  /*3450*/  LOP3.LUT R12, R15, 0x800fffff, RZ, 0xc0, !PT ;  /* 0x800fffff0f0c7812 */ /* 0x000fe200078ec0ff */
[----:B------:R-:W-:Y:S01]  /*3460*/  BSSY.RECONVERGENT B2, `(.L_x_18) ;  /* 0x0000054000027945 */ /* 0x000fe20003800200 */
[C---:B------:R-:W-:Y:S02]  /*3470*/  FSETP.GEU.AND P2, PT, |R17|.reuse, 1.469367938527859385e-39, PT ;  /* 0x001000001100780b */ /* 0x040fe40003f4e200 */
[----:B------:R-:W-:Y:S01]  /*3480*/  LOP3.LUT R13, R12, 0x3ff00000, RZ, 0xfc, !PT ;  /* 0x3ff000000c0d7812 */ /* 0x000fe200078efcff */
[----:B------:R-:W-:Y:S01]  /*3490*/  IMAD.MOV.U32 R12, RZ, RZ, R14 ;  /* 0x000000ffff0c7224 */ /* 0x000fe200078e000e */
[----:B------:R-:W-:Y:S02]  /*34a0*/  LOP3.LUT R30, R17, 0x7ff00000, RZ, 0xc0, !PT ;  /* 0x7ff00000111e7812 */ /* 0x000fe400078ec0ff */
[----:B------:R-:W-:-:S03]  /*34b0*/  LOP3.LUT R33, R15, 0x7ff00000, RZ, 0xc0, !PT ;  /* 0x7ff000000f217812 */ /* 0x000fc600078ec0ff */
[----:B------:R-:W-:Y:S01]  /*34c0*/  @!P0 DMUL R12, R14, 8.98846567431157953865e+307 ;  /* 0x7fe000000e0c8828 */ /* 0x000fe20000000000 */
[C---:B------:R-:W-:Y:S01]  /*34d0*/  ISETP.GE.U32.AND P1, PT, R30.reuse, R33, PT ;  /* 0x000000211e00720c */ /* 0x040fe20003f26070 */
[----:B------:R-:W-:Y:S02]  /*34e0*/  IMAD.MOV.U32 R32, RZ, RZ, R30 ;  /* 0x000000ffff207224 */ /* 0x000fe400078e001e */
[----:B------:R-:W-:Y:S01]  /*34f0*/  @!P2 LOP3.LUT R5, R15, 0x7ff00000, RZ, 0xc0, !PT ;  /* 0x7ff000000f05a812 */ /* 0x000fe200078ec0ff */
[----:B------:R-:W-:Y:S01]  /*3500*/  @!P2 IMAD.MOV.U32 R22, RZ, RZ, RZ ;  /* 0x000000ffff16a224 */ /* 0x000fe200078e00ff */
[----:B------:R-:W0:Y:S02]  /*3510*/  MUFU.RCP64H R19, R13 ;  /* 0x0000000d00137308 */ /* 0x000e240000001800 */
[----:B------:R-:W-:Y:S01]  /*3520*/  @!P2 ISETP.GE.U32.AND P3, PT, R30, R5, PT ;  /* 0x000000051e00a20c */ /* 0x000fe20003f66070 */
[----:B------:R-:W-:Y:S01]  /*3530*/  IMAD.MOV.U32 R5, RZ, RZ, 0x1ca00000 ;  /* 0x1ca00000ff057424 */ /* 0x000fe200078e00ff */
[----:B------:R-:W-:-:S04]  /*3540*/  @!P0 LOP3.LUT R33, R13, 0x7ff00000, RZ, 0xc0, !PT ;  /* 0x7ff000000d218812 */ /* 0x000fc800078ec0ff */
[----:B------:R-:W-:Y:S01]  /*3550*/  @!P2 SEL R23, R5, 0x63400000, !P3 ;  /* 0x634000000517a807 */ /* 0x000fe20005800000 */
[----:B------:R-:W-:-:S03]  /*3560*/  VIADD R34, R33, 0xffffffff ;  /* 0xffffffff21227836 */ /* 0x000fc60000000000 */
[----:B------:R-:W-:-:S04]  /*3570*/  @!P2 LOP3.LUT R23, R23, 0x80000000, R17, 0xf8, !PT ;  /* 0x800000001717a812 */ /* 0x000fc800078ef811 */
[----:B------:R-:W-:Y:S01]  /*3580*/  @!P2 LOP3.LUT R23, R23, 0x100000, RZ, 0xfc, !PT ;  /* 0x001000001717a812 */ /* 0x000fe200078efcff */
[----:B0-----:R-:W-:-:S08]  /*3590*/  DFMA R20, R18, -R12, 1 ;  /* 0x3ff000001214742b */ /* 0x001fd0000000080c */
[----:B------:R-:W-:-:S08]  /*35a0*/  DFMA R20, R20, R20, R20 ;  /* 0x000000141414722b */ /* 0x000fd00000000014 */
[----:B------:R-:W-:Y:S01]  /*35b0*/  DFMA R20, R18, R20, R18 ;  /* 0x000000141214722b */ /* 0x000fe20000000012 */
[----:B------:R-:W-:Y:S01]  /*35c0*/  SEL R19, R5, 0x63400000, !P1 ;  /* 0x6340000005137807 */ /* 0x000fe20004800000 */
[----:B------:R-:W-:-:S03]  /*35d0*/  IMAD.MOV.U32 R18, RZ, RZ, R16 ;  /* 0x000000ffff127224 */ /* 0x000fc600078e0010 */
[----:B------:R-:W-:-:S03]  /*35e0*/  LOP3.LUT R19, R19, 0x800fffff, R17, 0xf8, !PT ;  /* 0x800fffff13137812 */ /* 0x000fc600078ef811 */
[----:B------:R-:W-:-:S03]  /*35f0*/  DFMA R24, R20, -R12, 1 ;  /* 0x3ff000001418742b */ /* 0x000fc6000000080c */
[----:B------:R-:W-:-:S05]  /*3600*/  @!P2 DFMA R18, R18, 2, -R22 ;  /* 0x400000001212a82b */ /* 0x000fca0000000816 */
[----:B------:R-:W-:-:S05]  /*3610*/  DFMA R24, R20, R24, R20 ;  /* 0x000000181418722b */ /* 0x000fca0000000014 */
[----:B------:R-:W-:-:S03]  /*3620*/  @!P2 LOP3.LUT R32, R19, 0x7ff00000, RZ, 0xc0, !PT ;  /* 0x7ff000001320a812 */ /* 0x000fc600078ec0ff */
[----:B------:R-:W-:Y:S02]  /*3630*/  DMUL R20, R24, R18 ;  /* 0x0000001218147228 */ /* 0x000fe40000000000 */
[----:B------:R-:W-:-:S05]  /*3640*/  VIADD R22, R32, 0xffffffff ;  /* 0xffffffff20167836 */ /* 0x000fca0000000000 */
[----:B------:R-:W-:Y:S01]  /*3650*/  ISETP.GT.U32.AND P0, PT, R22, 0x7feffffe, PT ;  /* 0x7feffffe1600780c */ /* 0x000fe20003f04070 */
[----:B------:R-:W-:-:S03]  /*3660*/  DFMA R22, R20, -R12, R18 ;  /* 0x8000000c1416722b */ /* 0x000fc60000000012 */
[----:B------:R-:W-:-:S05]  /*3670*/  ISETP.GT.U32.OR P0, PT, R34, 0x7feffffe, P0 ;  /* 0x7feffffe2200780c */ /* 0x000fca0000704470 */
[----:B------:R-:W-:-:S08]  /*3680*/  DFMA R22, R24, R22, R20 ;  /* 0x000000161816722b */ /* 0x000fd00000000014 */
[----:B------:R-:W-:Y:S05]  /*3690*/  @P0 BRA `(.L_x_19) ;  /* 0x00000000006c0947 */ /* 0x000fea0003800000 */
[----:B------:R-:W-:-:S04]  /*36a0*/  LOP3.LUT R17, R15, 0x7ff00000, RZ, 0xc0, !PT ;  /* 0x7ff000000f117812 */ /* 0x000fc800078ec0ff */
[CC--:B------:R-:W-:Y:S02]  /*36b0*/  VIADDMNMX R16, R30.reuse, -R17.reuse, 0xb9600000, !PT ;  /* 0xb96000001e107446 */ /* 0x0c0fe40007800911 */
[----:B------:R-:W-:Y:S02]  /*36c0*/  ISETP.GE.U32.AND P0, PT, R30, R17, PT ;  /* 0x000000111e00720c */ /* 0x000fe40003f06070 */
[----:B------:R-:W-:Y:S02]  /*36d0*/  VIMNMX R16, PT, PT, R16, 0x46a00000, PT ;  /* 0x46a0000010107848 */ /* 0x000fe40003fe0100 */
[----:B------:R-:W-:-:S05]  /*36e0*/  SEL R5, R5, 0x63400000, !P0 ;  /* 0x6340000005057807 */ /* 0x000fca0004000000 */
[----:B------:R-:W-:Y:S02]  /*36f0*/  IMAD.IADD R5, R16, 0x1, -R5 ;  /* 0x0000000110057824 */ /* 0x000fe400078e0a05 */
[----:B------:R-:W-:Y:S02]  /*3700*/  IMAD.MOV.U32 R16, RZ, RZ, RZ ;  /* 0x000000ffff107224 */ /* 0x000fe400078e00ff */
[----:B------:R-:W-:-:S06]  /*3710*/  VIADD R17, R5, 0x7fe00000 ;  /* 0x7fe0000005117836 */ /* 0x000fcc0000000000 */
[----:B------:R-:W-:-:S10]  /*3720*/  DMUL R20, R22, R16 ;  /* 0x0000001016147228 */ /* 0x000fd40000000000 */
[----:B------:R-:W-:-:S13]  /*3730*/  FSETP.GTU.AND P0, PT, |R21|, 1.469367938527859385e-39, PT ;  /* 0x001000001500780b */ /* 0x000fda0003f0c200 */
[----:B------:R-:W-:Y:S05]  /*3740*/  @P0 BRA `(.L_x_20) ;  /* 0x0000000000940947 */ /* 0x000fea0003800000 */
[----:B------:R-:W-:Y:S01]  /*3750*/  DFMA R12, R22, -R12, R18 ;  /* 0x8000000c160c722b */ /* 0x000fe20000000012 */
[----:B------:R-:W-:-:S09]  /*3760*/  IMAD.MOV.U32 R16, RZ, RZ, RZ ;  /* 0x000000ffff107224 */ /* 0x000fd200078e00ff */
[C---:B------:R-:W-:Y:S02]  /*3770*/  FSETP.NEU.AND P0, PT, R13.reuse, RZ, PT ;  /* 0x000000ff0d00720b */ /* 0x040fe40003f0d000 */
[----:B------:R-:W-:-:S04]  /*3780*/  LOP3.LUT R15, R13, 0x80000000, R15, 0x48, !PT ;  /* 0x800000000d0f7812 */ /* 0x000fc800078e480f */
[----:B------:R-:W-:-:S07]  /*3790*/  LOP3.LUT R17, R15, R17, RZ, 0xfc, !PT ;  /* 0x000000110f117212 */ /* 0x000fce00078efcff */
[----:B------:R-:W-:Y:S05]  /*37a0*/  @!P0 BRA `(.L_x_20) ;  /* 0x00000000007c8947 */ /* 0x000fea0003800000 */
[----:B------:R-:W-:Y:S01]  /*37b0*/  IMAD.MOV R13, RZ, RZ, -R5 ;  /* 0x000000ffff0d7224 */ /* 0x000fe200078e0a05 */
[----:B------:R-:W-:Y:S01]  /*37c0*/  DMUL.RP R16, R22, R16 ;  /* 0x0000001016107228 */ /* 0x000fe20000008000 */
[----:B------:R-:W-:Y:S01]  /*37d0*/  IMAD.MOV.U32 R12, RZ, RZ, RZ ;  /* 0x000000ffff0c7224 */ /* 0x000fe200078e00ff */
[----:B------:R-:W-:-:S05]  /*37e0*/  IADD3 R5, PT, PT, -R5, -0x43300000, RZ ;  /* 0xbcd0000005057810 */ /* 0x000fca0007ffe1ff */
[----:B------:R-:W-:-:S03]  /*37f0*/  DFMA R12, R20, -R12, R22 ;  /* 0x8000000c140c722b */ /* 0x000fc60000000016 */
[----:B------:R-:W-:-:S07]  /*3800*/  LOP3.LUT R15, R17, R15, RZ, 0x3c, !PT ;  /* 0x0000000f110f7212 */ /* 0x000fce00078e3cff */
[----:B------:R-:W-:-:S04]  /*3810*/  FSETP.NEU.AND P0, PT, |R13|, R5, PT ;  /* 0x000000050d00720b */ /* 0x000fc80003f0d200 */
[----:B------:R-:W-:Y:S02]  /*3820*/  FSEL R20, R16, R20, !P0 ;  /* 0x0000001410147208 */ /* 0x000fe40004000000 */
[----:B------:R-:W-:Y:S01]  /*3830*/  FSEL R21, R15, R21, !P0 ;  /* 0x000000150f157208 */ /* 0x000fe20004000000 */
[----:B------:R-:W-:Y:S06]  /*3840*/  BRA `(.L_x_20) ;  /* 0x0000000000547947 */ /* 0x000fec0003800000 */
.L_x_19:
[----:B------:R-:W-:-:S14]  /*3850*/  DSETP.NAN.AND P0, PT, R16, R16, PT ;  /* 0x000000101000722a */ /* 0x000fdc0003f08000 */
[----:B------:R-:W-:Y:S05]  /*3860*/  @P0 BRA `(.L_x_21) ;  /* 0x0000000000440947 */ /* 0x000fea0003800000 */
[----:B------:R-:W-:-:S14]  /*3870*/  DSETP.NAN.AND P0, PT, R14, R14, PT ;  /* 0x0000000e0e00722a */ /* 0x000fdc0003f08000 */
[----:B------:R-:W-:Y:S05]  /*3880*/  @P0 BRA `(.L_x_22) ;  /* 0x0000000000300947 */ /* 0x000fea0003800000 */
[----:B------:R-:W-:Y:S01]  /*3890*/  ISETP.NE.AND P0, PT, R32, R33, PT ;  /* 0x000000212000720c */ /* 0x000fe20003f05270 */
[----:B------:R-:W-:Y:S02]  /*38a0*/  IMAD.MOV.U32 R20, RZ, RZ, 0x0 ;  /* 0x00000000ff147424 */ /* 0x000fe400078e00ff */
[----:B------:R-:W-:-:S10]  /*38b0*/  IMAD.MOV.U32 R21, RZ, RZ, -0x80000 ;  /* 0xfff80000ff157424 */ /* 0x000fd400078e00ff */
[----:B------:R-:W-:Y:S05]  /*38c0*/  @!P0 BRA `(.L_x_20) ;  /* 0x0000000000348947 */ /* 0x000fea0003800000 */
[----:B------:R-:W-:Y:S02]  /*38d0*/  ISETP.NE.AND P0, PT, R32, 0x7ff00000, PT ;  /* 0x7ff000002000780c */ /* 0x000fe40003f05270 */
[----:B------:R-:W-:Y:S02]  /*38e0*/  LOP3.LUT R21, R17, 0x80000000, R15, 0x48, !PT ;  /* 0x8000000011157812 */ /* 0x000fe400078e480f */
[----:B------:R-:W-:-:S13]  /*38f0*/  ISETP.EQ.OR P0, PT, R33, RZ, !P0 ;  /* 0x000000ff2100720c */ /* 0x000fda0004702670 */
[----:B------:R-:W-:Y:S01]  /*3900*/  @P0 LOP3.LUT R5, R21, 0x7ff00000, RZ, 0xfc, !PT ;  /* 0x7ff0000015050812 */ /* 0x000fe200078efcff */
[----:B------:R-:W-:Y:S02]  /*3910*/  @!P0 IMAD.MOV.U32 R20, RZ, RZ, RZ ;  /* 0x000000ffff148224 */ /* 0x000fe400078e00ff */
[----:B------:R-:W-:Y:S02]  /*3920*/  @P0 IMAD.MOV.U32 R20, RZ, RZ, RZ ;  /* 0x000000ffff140224 */ /* 0x000fe400078e00ff */
[----:B------:R-:W-:Y:S01]  /*3930*/  @P0 IMAD.MOV.U32 R21, RZ, RZ, R5 ;  /* 0x000000ffff150224 */ /* 0x000fe200078e0005 */
[----:B------:R-:W-:Y:S06]  /*3940*/  BRA `(.L_x_20) ;  /* 0x0000000000147947 */ /* 0x000fec0003800000 */
.L_x_22:
[----:B------:R-:W-:Y:S01]  /*3950*/  LOP3.LUT R21, R15, 0x80000, RZ, 0xfc, !PT ;  /* 0x000800000f157812 */ /* 0x000fe200078efcff */
[----:B------:R-:W-:Y:S01]  /*3960*/  IMAD.MOV.U32 R20, RZ, RZ, R14 ;  /* 0x000000ffff147224 */ /* 0x000fe200078e000e */
[----:B------:R-:W-:Y:S06]  /*3970*/  BRA `(.L_x_20) ;  /* 0x0000000000087947 */ /* 0x000fec0003800000 */
.L_x_21:
[----:B------:R-:W-:Y:S01]  /*3980*/  LOP3.LUT R21, R17, 0x80000, RZ, 0xfc, !PT ;  /* 0x0008000011157812 */ /* 0x000fe200078efcff */
[----:B------:R-:W-:-:S07]  /*3990*/  IMAD.MOV.U32 R20, RZ, RZ, R16 ;  /* 0x000000ffff147224 */ /* 0x000fce00078e0010 */
.L_x_20:
[----:B------:R-:W-:Y:S05]  /*39a0*/  BSYNC.RECONVERGENT B2 ;  /* 0x0000000000027941 */ /* 0x000fea0003800200 */
.L_x_18:
[----:B------:R-:W-:Y:S02]  /*39b0*/  IMAD.MOV.U32 R12, RZ, RZ, R28 ;  /* 0x000000ffff0c7224 */ /* 0x000fe400078e001c */
[----:B------:R-:W-:-:S04]  /*39c0*/  IMAD.MOV.U32 R13, RZ, RZ, 0x0 ;  /* 0x00000000ff0d7424 */ /* 0x000fc800078e00ff */
[----:B------:R-:W-:Y:S05]  /*39d0*/  RET.REL.NODEC R12 `(runIsingModel) ;  /* 0xffffffc40c887950 */ /* 0x000fea0003c3ffff */
.L_x_23:
[----:B------:R-:W-:-:S00]  /*39e0*/  BRA `(.L_x_23) ;  /* 0xfffffffc00fc7947 */ /* 0x000fc0000383ffff */
[----:B------:R-:W-:-:S00]  /*39f0*/  NOP ;  /* 0x0000000000007918 */ /* 0x000fc00000000000 */
        /* <DEDUP_REMOVED lines=8> */
.L_x_24:


//--------------------- .nv.global.init           --------------------------
	.section	.nv.global.init,"aw",@progbits
	.align	4
.nv.global.init:
	.type		mrg32k3aM1SubSeq,@object
	.size		mrg32k3aM1SubSeq,(mrg32k3aM2SubSeq - mrg32k3aM1SubSeq)
mrg32k3aM1SubSeq:
        /*0000*/ 	.byte	0x0b, 0xcc, 0xee, 0x04, 0x73, 0x29, 0x8b, 0x6f, 0xf6, 0x53, 0x03, 0xf6, 0x23, 0xf6, 0xea, 0xda
        /* <DEDUP_REMOVED lines=125> */
	.type		mrg32k3aM2SubSeq,@object
	.size		mrg32k3aM2SubSeq,(mrg32k3aM1 - mrg32k3aM2SubSeq)
mrg32k3aM2SubSeq:
        /* <DEDUP_REMOVED lines=126> */
	.type		mrg32k3aM1,@object
	.size		mrg32k3aM1,(mrg32k3aM1Seq - mrg32k3aM1)
mrg32k3aM1:
        /* <DEDUP_REMOVED lines=144> */
	.type		mrg32k3aM1Seq,@object
	.size		mrg32k3aM1Seq,(mrg32k3aM2 - mrg32k3aM1Seq)
mrg32k3aM1Seq:
        /* <DEDUP_REMOVED lines=144> */
	.type		mrg32k3aM2,@object
	.size		mrg32k3aM2,(mrg32k3aM2Seq - mrg32k3aM2)
mrg32k3aM2:
        /* <DEDUP_REMOVED lines=144> */
	.type		mrg32k3aM2Seq,@object
	.size		mrg32k3aM2Seq,(precalc_xorwow_matrix - mrg32k3aM2Seq)
mrg32k3aM2Seq:
        /* <DEDUP_REMOVED lines=144> */
	.type		precalc_xorwow_matrix,@object
	.size		precalc_xorwow_matrix,(precalc_xorwow_offset_matrix - precalc_xorwow_matrix)
precalc_xorwow_matrix:
        /* <DEDUP_REMOVED lines=6400> */
	.type		precalc_xorwow_offset_matrix,@object
	.size		precalc_xorwow_offset_matrix,(.L_1 - precalc_xorwow_offset_matrix)
precalc_xorwow_offset_matrix:
        /* <DEDUP_REMOVED lines=6400> */
.L_1:


//--------------------- .nv.shared.reserved.0     --------------------------
	.section	.nv.shared.reserved.0,"aw",@nobits
	.weak		__nv_reservedSMEM_offset_0_alias
	.size		__nv_reservedSMEM_offset_0_alias, 0, 64
	.other		__nv_reservedSMEM_offset_0_alias,@"STO_CUDA_RESERVED_SHARED STV_DEFAULT"
__nv_reservedSMEM_offset_0_alias:
	.zero		0
	.zero		64


//--------------------- .nv.constant0.runIsingModel --------------------------
	.section	.nv.constant0.runIsingModel,"a",@progbits
	.sectionflags	@""
	.align	4
.nv.constant0.runIsingModel:
	.zero		936


//--------------------- SYMBOLS --------------------------

	.type		.nv.reservedSmem.offset0,@object
	.size		.nv.reservedSmem.offset0,0x4
